	.target	sm_90a

	.elftype	@"ET_EXEC"


//--------------------- .note.nv.tkinfo           --------------------------
	.section	.note.nv.tkinfo,"",@"SHT_NOTE"
	.sectionflags	@"SHF_NOTE_NV_TKINFO"
	.tkinfo
        /*0018*/ 	.word	0x00000002
        /*0030*/ 	.string	""
        /*0030*/ 	.string	"ptxas"
        /*0030*/ 	.string	"Cuda compilation tools, release 13.0, V13.0.88"
        /*0030*/ 	.string	"Build cuda_13.0.r13.0/compiler.36424714_0"
        /*0030*/ 	.string	"-v  -suppress-debug-info  -lineinfo  -arch sm_90a "



//--------------------- .note.nv.cuinfo           --------------------------
	.section	.note.nv.cuinfo,"",@"SHT_NOTE"
	.sectionflags	@"SHF_NOTE_NV_CUINFO"
        /*0018*/ 	.short	0x0002
        /*001a*/ 	.short	0x005a
        /*001c*/ 	.short	0x0082
	.zero		2


//--------------------- .nv.info                  --------------------------
	.section	.nv.info,"",@"SHT_CUDA_INFO"
	.align	4


	//----- nvinfo : EIATTR_REGCOUNT
	.align		4
        /*0000*/ 	.byte	0x04, 0x2f
        /*0002*/ 	.short	(.L_1 - .L_0)
	.align		4
.L_0:
        /*0004*/ 	.word	index@(gluon_wgmma)
        /*0008*/ 	.word	0x0000002a


	//----- nvinfo : EIATTR_FRAME_SIZE
	.align		4
.L_1:
        /*000c*/ 	.byte	0x04, 0x11
        /*000e*/ 	.short	(.L_3 - .L_2)
	.align		4
.L_2:
        /*0010*/ 	.word	index@(gluon_wgmma)
        /*0014*/ 	.word	0x00000000


	//----- nvinfo : EIATTR_MIN_STACK_SIZE
	.align		4
.L_3:
        /*0018*/ 	.byte	0x04, 0x12
        /*001a*/ 	.short	(.L_5 - .L_4)
	.align		4
.L_4:
        /*001c*/ 	.word	index@(gluon_wgmma)
        /*0020*/ 	.word	0x00000000
.L_5:


//--------------------- .nv.compat                --------------------------
	.section	.nv.compat,"",@"SHT_CUDA_COMPAT_INFO"
	.align	4
        /*0000*/ 	.byte	0x02, 0x09, 0x01, 0x00, 0x02, 0x02, 0x04, 0x00, 0x02, 0x05, 0x05, 0x00, 0x03, 0x07, 0x01, 0x01
        /*0010*/ 	.byte	0x02, 0x03, 0x03, 0x00, 0x02, 0x06, 0x01, 0x00, 0x04, 0x0b, 0x08, 0x00, 0x00, 0x00, 0x00, 0x00
        /*0020*/ 	.byte	0x00, 0x00, 0x00, 0x00


//--------------------- .nv.info.gluon_wgmma      --------------------------
	.section	.nv.info.gluon_wgmma,"",@"SHT_CUDA_INFO"
	.sectionflags	@""
	.align	4


	//----- nvinfo : EIATTR_CUDA_API_VERSION
	.align		4
        /*0000*/ 	.byte	0x04, 0x37
        /*0002*/ 	.short	(.L_7 - .L_6)
.L_6:
        /*0004*/ 	.word	0x00000082


	//----- nvinfo : EIATTR_KPARAM_INFO
	.align		4
.L_7:
        /*0008*/ 	.byte	0x04, 0x17
        /*000a*/ 	.short	(.L_9 - .L_8)
.L_8:
        /*000c*/ 	.word	0x00000000
        /*0010*/ 	.short	0x000a
        /*0012*/ 	.short	0x0048
        /*0014*/ 	.byte	0x00, 0xf4, 0x21, 0x00


	//----- nvinfo : EIATTR_KPARAM_INFO
	.align		4
.L_9:
        /*0018*/ 	.byte	0x04, 0x17
        /*001a*/ 	.short	(.L_11 - .L_10)
.L_10:
        /*001c*/ 	.word	0x00000000
        /*0020*/ 	.short	0x0009
        /*0022*/ 	.short	0x0040
        /*0024*/ 	.byte	0x00, 0xf4, 0x21, 0x00


	//----- nvinfo : EIATTR_KPARAM_INFO
	.align		4
.L_11:
        /*0028*/ 	.byte	0x04, 0x17
        /*002a*/ 	.short	(.L_13 - .L_12)
.L_12:
        /*002c*/ 	.word	0x00000000
        /*0030*/ 	.short	0x0008
        /*0032*/ 	.short	0x0038
        /*0034*/ 	.byte	0x00, 0xf0, 0x21, 0x00


	//----- nvinfo : EIATTR_KPARAM_INFO
	.align		4
.L_13:
        /*0038*/ 	.byte	0x04, 0x17
        /*003a*/ 	.short	(.L_15 - .L_14)
.L_14:
        /*003c*/ 	.word	0x00000000
        /*0040*/ 	.short	0x0007
        /*0042*/ 	.short	0x0030
        /*0044*/ 	.byte	0x00, 0xf0, 0x21, 0x00


	//----- nvinfo : EIATTR_KPARAM_INFO
	.align		4
.L_15:
        /*0048*/ 	.byte	0x04, 0x17
        /*004a*/ 	.short	(.L_17 - .L_16)
.L_16:
        /*004c*/ 	.word	0x00000000
        /*0050*/ 	.short	0x0006
        /*0052*/ 	.short	0x0028
        /*0054*/ 	.byte	0x00, 0xf0, 0x21, 0x00


	//----- nvinfo : EIATTR_KPARAM_INFO
	.align		4
.L_17:
        /*0058*/ 	.byte	0x04, 0x17
        /*005a*/ 	.short	(.L_19 - .L_18)
.L_18:
        /*005c*/ 	.word	0x00000000
        /*0060*/ 	.short	0x0005
        /*0062*/ 	.short	0x0020
        /*0064*/ 	.byte	0x00, 0xf0, 0x11, 0x00


	//----- nvinfo : EIATTR_KPARAM_INFO
	.align		4
.L_19:
        /*0068*/ 	.byte	0x04, 0x17
        /*006a*/ 	.short	(.L_21 - .L_20)
.L_20:
        /*006c*/ 	.word	0x00000000
        /*0070*/ 	.short	0x0004
        /*0072*/ 	.short	0x001c
        /*0074*/ 	.byte	0x00, 0xf0, 0x11, 0x00


	//----- nvinfo : EIATTR_KPARAM_INFO
	.align		4
.L_21:
        /*0078*/ 	.byte	0x04, 0x17
        /*007a*/ 	.short	(.L_23 - .L_22)
.L_22:
        /*007c*/ 	.word	0x00000000
        /*0080*/ 	.short	0x0003
        /*0082*/ 	.short	0x0018
        /*0084*/ 	.byte	0x00, 0xf0, 0x11, 0x00


	//----- nvinfo : EIATTR_KPARAM_INFO
	.align		4
.L_23:
        /*0088*/ 	.byte	0x04, 0x17
        /*008a*/ 	.short	(.L_25 - .L_24)
.L_24:
        /*008c*/ 	.word	0x00000000
        /*0090*/ 	.short	0x0002
        /*0092*/ 	.short	0x0010
        /*0094*/ 	.byte	0x00, 0xf4, 0x21, 0x00


	//----- nvinfo : EIATTR_KPARAM_INFO
	.align		4
.L_25:
        /*0098*/ 	.byte	0x04, 0x17
        /*009a*/ 	.short	(.L_27 - .L_26)
.L_26:
        /*009c*/ 	.word	0x00000000
        /*00a0*/ 	.short	0x0001
        /*00a2*/ 	.short	0x0008
        /*00a4*/ 	.byte	0x00, 0xf4, 0x21, 0x00


	//----- nvinfo : EIATTR_KPARAM_INFO
	.align		4
.L_27:
        /*00a8*/ 	.byte	0x04, 0x17
        /*00aa*/ 	.short	(.L_29 - .L_28)
.L_28:
        /*00ac*/ 	.word	0x00000000
        /*00b0*/ 	.short	0x0000
        /*00b2*/ 	.short	0x0000
        /*00b4*/ 	.byte	0x00, 0xf4, 0x21, 0x00


	//----- nvinfo : EIATTR_SPARSE_MMA_MASK
	.align		4
.L_29:
        /*00b8*/ 	.byte	0x03, 0x50
        /*00ba*/ 	.short	0x0000


	//----- nvinfo : EIATTR_MAXREG_COUNT
	.align		4
        /*00bc*/ 	.byte	0x03, 0x1b
        /*00be*/ 	.short	0x00ff


	//----- nvinfo : EIATTR_NUM_BARRIERS
	.align		4
        /*00c0*/ 	.byte	0x02, 0x4c
        /*00c2*/ 	.byte	0x01
	.zero		1


	//----- nvinfo : EIATTR_MERCURY_ISA_VERSION
	.align		4
        /*00c4*/ 	.byte	0x03, 0x5f
        /*00c6*/ 	.short	0x0101


	//----- nvinfo : EIATTR_INT_WARP_WIDE_INSTR_OFFSETS
	.align		4
        /*00c8*/ 	.byte	0x04, 0x31
        /*00ca*/ 	.short	(.L_31 - .L_30)


	//   ....[0]....
.L_30:
        /*00cc*/ 	.word	0x000012f0


	//   ....[1]....
        /*00d0*/ 	.word	0x00001310


	//   ....[2]....
        /*00d4*/ 	.word	0x000013c0


	//   ....[3]....
        /*00d8*/ 	.word	0x00001600


	//   ....[4]....
        /*00dc*/ 	.word	0x00001610


	//   ....[5]....
        /*00e0*/ 	.word	0x000016a0


	//   ....[6]....
        /*00e4*/ 	.word	0x000016b0


	//   ....[7]....
        /*00e8*/ 	.word	0x00001c20


	//   ....[8]....
        /*00ec*/ 	.word	0x00001c30


	//----- nvinfo : EIATTR_COOP_GROUP_MASK_REGIDS
	.align		4
.L_31:
        /*00f0*/ 	.byte	0x04, 0x29
        /*00f2*/ 	.short	(.L_33 - .L_32)


	//   ....[0]....
.L_32:
        /*00f4*/ 	.word	0xffffffff


	//   ....[1]....
        /*00f8*/ 	.word	0xffffffff


	//   ....[2]....
        /*00fc*/ 	.word	0xffffffff


	//----- nvinfo : EIATTR_COOP_GROUP_INSTR_OFFSETS
	.align		4
.L_33:
        /*0100*/ 	.byte	0x04, 0x28
        /*0102*/ 	.short	(.L_35 - .L_34)


	//   ....[0]....
.L_34:
        /*0104*/ 	.word	0x00000150


	//   ....[1]....
        /*0108*/ 	.word	0x00000700


	//   ....[2]....
        /*010c*/ 	.word	0x00000cf0


	//----- nvinfo : EIATTR_MBARRIER_INSTR_OFFSETS
	.align		4
.L_35:
        /*0110*/ 	.byte	0x04, 0x39
        /*0112*/ 	.short	(.L_37 - .L_36)


	//   ....[0]....
.L_36:
        /*0114*/ 	.word	0x00001400
        /*0118*/ 	.word	0x000000ff
        /*011c*/ 	.word	0x00010000
        /*0120*/ 	.short	0x0100
        /*0122*/ 	.byte	0x10
	.zero		1


	//   ....[1]....
        /*0124*/ 	.word	0x00001420
        /*0128*/ 	.word	0x000000ff
        /*012c*/ 	.word	0x00010008
        /*0130*/ 	.short	0x0100
        /*0132*/ 	.byte	0x10
	.zero		1


	//   ....[2]....
        /*0134*/ 	.word	0x000017d0
        /*0138*/ 	.word	0x000000ff
        /*013c*/ 	.word	0x00010000
        /*0140*/ 	.short	0x010a
        /*0142*/ 	.byte	0x21
	.zero		1


	//   ....[3]....
        /*0144*/ 	.word	0x00001b60
        /*0148*/ 	.word	0x000000ff
        /*014c*/ 	.word	0x00010000
        /*0150*/ 	.short	0x0108
        /*0152*/ 	.byte	0x10
	.zero		1


	//   ....[4]....
        /*0154*/ 	.word	0x00001c00
        /*0158*/ 	.word	0x000000ff
        /*015c*/ 	.word	0x00010008
        /*0160*/ 	.short	0x0108
        /*0162*/ 	.byte	0x10
	.zero		1


	//   ....[5]....
        /*0164*/ 	.word	0x00001cf0
        /*0168*/ 	.word	0x000000ff
        /*016c*/ 	.word	0x00010000
        /*0170*/ 	.short	0x010a
        /*0172*/ 	.byte	0x21
	.zero		1


	//----- nvinfo : EIATTR_NUM_MBARRIERS
	.align		4
.L_37:
        /*0174*/ 	.byte	0x03, 0x38
        /*0176*/ 	.short	0x0002


	//----- nvinfo : EIATTR_EXIT_INSTR_OFFSETS
	.align		4
        /*0178*/ 	.byte	0x04, 0x1c
        /*017a*/ 	.short	(.L_39 - .L_38)


	//   ....[0]....
.L_38:
        /*017c*/ 	.word	0x00001ce0


	//----- nvinfo : EIATTR_REQNTID
	.align		4
.L_39:
        /*0180*/ 	.byte	0x04, 0x10
        /*0182*/ 	.short	(.L_41 - .L_40)
.L_40:
        /*0184*/ 	.word	0x00000100
        /*0188*/ 	.word	0x00000001
        /*018c*/ 	.word	0x00000001


	//----- nvinfo : EIATTR_CRS_STACK_SIZE
	.align		4
.L_41:
        /*0190*/ 	.byte	0x04, 0x1e
        /*0192*/ 	.short	(.L_43 - .L_42)
.L_42:
        /*0194*/ 	.word	0x00000000


	//----- nvinfo : EIATTR_CBANK_PARAM_SIZE
	.align		4
.L_43:
        /*0198*/ 	.byte	0x03, 0x19
        /*019a*/ 	.short	0x0050


	//----- nvinfo : EIATTR_PARAM_CBANK
	.align		4
        /*019c*/ 	.byte	0x04, 0x0a
        /*019e*/ 	.short	(.L_45 - .L_44)
	.align		4
.L_44:
        /*01a0*/ 	.word	index@(.nv.constant0.gluon_wgmma)
        /*01a4*/ 	.short	0x0210
        /*01a6*/ 	.short	0x0050


	//----- nvinfo : EIATTR_SW_WAR
	.align		4
.L_45:
        /*01a8*/ 	.byte	0x04, 0x36
        /*01aa*/ 	.short	(.L_47 - .L_46)
.L_46:
        /*01ac*/ 	.word	0x00000008
.L_47:


//--------------------- .nv.callgraph             --------------------------
	.section	.nv.callgraph,"",@"SHT_CUDA_CALLGRAPH"
	.align	4
	.sectionentsize	8
	.align		4
        /*0000*/ 	.word	0x00000000
	.align		4
        /*0004*/ 	.word	0xffffffff
	.align		4
        /*0008*/ 	.word	0x00000000
	.align		4
        /*000c*/ 	.word	0xfffffffe
	.align		4
        /*0010*/ 	.word	0x00000000
	.align		4
        /*0014*/ 	.word	0xfffffffd
	.align		4
        /*0018*/ 	.word	0x00000000
	.align		4
        /*001c*/ 	.word	0xfffffffc


//--------------------- .text.gluon_wgmma         --------------------------
	.section	.text.gluon_wgmma,"ax",@progbits
	.align	128
        .global         gluon_wgmma
        .type           gluon_wgmma,@function
        .size           gluon_wgmma,(.L_x_52 - gluon_wgmma)
        .other          gluon_wgmma,@"STO_CUDA_ENTRY STV_DEFAULT"
gluon_wgmma:
.text.gluon_wgmma:
[----:B------:R-:W-:Y:S01]  /*0000*/  LDC R1, c[0x0][0x28] ;  /* 0x00000a00ff017b82 */ /* 0x000fe20000000800 */
[----:B------:R-:W1:Y:S07]  /*0010*/  S2R R0, SR_TID.X ;  /* 0x0000000000007919 */ /* 0x000e6e0000002100 */
[----:B------:R-:W2:Y:S01]  /*0020*/  S2UR UR4, SR_CgaCtaId ;  /* 0x00000000000479c3 */ /* 0x000ea20000008800 */
[----:B------:R-:W-:Y:S01]  /*0030*/  UMOV UR16, 0x400 ;  /* 0x0000040000107882 */ /* 0x000fe20000000000 */
[----:B------:R-:W-:Y:S01]  /*0040*/  ULDC UR6, c[0x0][0xc] ;  /* 0x0000030000067ab9 */ /* 0x000fe20000000800 */
[----:B------:R-:W-:Y:S01]  /*0050*/  ULDC.64 UR28, c[0x0][0x250] ;  /* 0x00009400001c7ab9 */ /* 0x000fe20000000a00 */
[----:B------:R-:W-:Y:S04]  /*0060*/  BSSY B0, `(.L_x_0) ;  /* 0x000001f000007945 */ /* 0x000fe80003800000 */
[----:B------:R-:W3:Y:S08]  /*0070*/  LDC R2, c[0x0][0x228] ;  /* 0x00008a00ff027b82 */ /* 0x000ef00000000800 */
[----:B------:R-:W4:Y:S08]  /*0080*/  LDC R7, c[0x0][0x230] ;  /* 0x00008c00ff077b82 */ /* 0x000f300000000800 */
[----:B------:R-:W-:Y:S01]  /*0090*/  S2UR UR19, SR_CTAID.Y ;  /* 0x00000000001379c3 */ /* 0x000fe20000002600 */
[----:B--2---:R-:W-:-:S03]  /*00a0*/  ULEA UR16, UR4, UR16, 0x18 ;  /* 0x0000001004107291 */ /* 0x004fc6000f8ec03f */
[----:B------:R-:W-:Y:S01]  /*00b0*/  ULDC UR4, c[0x0][0x10] ;  /* 0x0000040000047ab9 */ /* 0x000fe20000000800 */
[----:B-1----:R-:W-:-:S03]  /*00c0*/  LOP3.LUT R6, R0, 0xff, RZ, 0xc0, !PT ;  /* 0x000000ff00067812 */ /* 0x002fc600078ec0ff */
[----:B------:R-:W1:Y:S01]  /*00d0*/  S2UR UR5, SR_CTAID.Z ;  /* 0x00000000000579c3 */ /* 0x000e620000002700 */
[----:B---3--:R-:W-:Y:S01]  /*00e0*/  VIADD R2, R2, 0xffffffff ;  /* 0xffffffff02027836 */ /* 0x008fe20000000000 */
[C---:B------:R-:W-:Y:S02]  /*00f0*/  ISETP.GE.U32.AND P0, PT, R6.reuse, 0x20, PT ;  /* 0x000000200600780c */ /* 0x040fe40003f06070 */
[C---:B------:R-:W-:Y:S02]  /*0100*/  ISETP.NE.U32.AND P2, PT, R6.reuse, RZ, PT ;  /* 0x000000ff0600720c */ /* 0x040fe40003f45070 */
[----:B------:R-:W-:Y:S02]  /*0110*/  LEA R8, R6, UR16, 0x2 ;  /* 0x0000001006087c11 */ /* 0x000fe4000f8e10ff */
[----:B------:R-:W2:Y:S01]  /*0120*/  S2UR UR30, SR_CTAID.X ;  /* 0x00000000001e79c3 */ /* 0x000ea20000002500 */
[----:B----4-:R-:W-:-:S06]  /*0130*/  VIADD R11, R7, 0xffffffff ;  /* 0xffffffff070b7836 */ /* 0x010fcc0000000000 */
[----:B------:R3:W-:Y:S01]  /*0140*/  @!P0 STS [R8], RZ ;  /* 0x000000ff08008388 */ /* 0x0007e20000000800 */
[----:B------:R-:W-:-:S03]  /*0150*/  NOP ;  /* 0x0000000000007918 */ /* 0x000fc60000000000 */
[----:B------:R3:W-:Y:S01]  /*0160*/  @!P2 STS [UR16+0x24], R2 ;  /* 0x00002402ff00a988 */ /* 0x0007e20008000810 */
[----:B-1----:R-:W-:-:S03]  /*0170*/  UIMAD UR4, UR5, UR4, UR19 ;  /* 0x00000004050472a4 */ /* 0x002fc6000f8e0213 */
[----:B------:R3:W-:Y:S01]  /*0180*/  @!P2 STS [UR16+0x20], R11 ;  /* 0x0000200bff00a988 */ /* 0x0007e20008000810 */
[----:B--2---:R-:W-:-:S04]  /*0190*/  UIMAD UR4, UR4, UR6, UR30 ;  /* 0x00000006040472a4 */ /* 0x004fc8000f8e021e */
[----:B------:R-:W-:-:S03]  /*01a0*/  UIMAD UR5, UR4, 0x180, URZ ;  /* 0x00000180040578a4 */ /* 0x000fc6000f8e023f */
[----:B------:R-:W-:Y:S01]  /*01b0*/  UMOV UR4, URZ ;  /* 0x0000003f00047c82 */ /* 0x000fe20008000000 */
[----:B------:R-:W-:-:S04]  /*01c0*/  UIADD3 UR24, UP0, UR5, UR28, URZ ;  /* 0x0000001c05187290 */ /* 0x000fc8000ff1e03f */
[----:B------:R-:W-:Y:S01]  /*01d0*/  ULEA.HI.X.SX32 UR25, UR5, UR29, 0x1, UP0 ;  /* 0x0000001d05197291 */ /* 0x000fe200080f0e3f */
[----:B---3--:R-:W-:Y:S11]  /*01e0*/  @P2 BRA `(.L_x_1) ;  /* 0x0000000000182947 */ /* 0x008ff60003800000 */
[----:B------:R-:W1:Y:S01]  /*01f0*/  LDS R3, [UR16+0x8] ;  /* 0x00000810ff037984 */ /* 0x000e620008000800 */
[----:B------:R-:W2:Y:S01]  /*0200*/  LDC.64 R12, c[0x0][0x210] ;  /* 0x00008400ff0c7b82 */ /* 0x000ea20000000a00 */
[----:B------:R-:W-:Y:S02]  /*0210*/  IMAD.MOV.U32 R4, RZ, RZ, 0x70 ;  /* 0x00000070ff047424 */ /* 0x000fe400078e00ff */
[----:B--2---:R2:W-:Y:S03]  /*0220*/  STS.64 [UR16], R12 ;  /* 0x0000000cff007988 */ /* 0x0045e60008000a10 */
[----:B-1----:R-:W-:-:S05]  /*0230*/  LOP3.LUT R3, R3, 0x10, R4, 0xd8, !PT ;  /* 0x0000001003037812 */ /* 0x002fca00078ed804 */
[----:B------:R2:W-:Y:S02]  /*0240*/  STS [UR16+0x8], R3 ;  /* 0x00000803ff007988 */ /* 0x0005e40008000810 */
.L_x_1:
[----:B------:R-:W-:Y:S05]  /*0250*/  BSYNC B0 ;  /* 0x0000000000007941 */ /* 0x000fea0003800000 */
.L_x_0:
[----:B------:R-:W-:Y:S04]  /*0260*/  BSSY B0, `(.L_x_2) ;  /* 0x000000a000007945 */ /* 0x000fe80003800000 */
[----:B------:R-:W-:Y:S05]  /*0270*/  @P2 BRA `(.L_x_3) ;  /* 0x0000000000202947 */ /* 0x000fea0003800000 */
[----:B--2---:R-:W1:Y:S01]  /*0280*/  LDS R3, [UR16+0x34] ;  /* 0x00003410ff037984 */ /* 0x004e620008000800 */
[----:B------:R-:W-:Y:S02]  /*0290*/  IMAD.MOV.U32 R4, RZ, RZ, 0x3f000000 ;  /* 0x3f000000ff047424 */ /* 0x000fe400078e00ff */
[----:B------:R-:W-:Y:S01]  /*02a0*/  @!P2 IMAD.MOV.U32 R5, RZ, RZ, 0x3f ;  /* 0x0000003fff05a424 */ /* 0x000fe200078e00ff */
[----:B------:R-:W2:Y:S02]  /*02b0*/  @!P2 LDS R10, [UR16+0x38] ;  /* 0x00003810ff0aa984 */ /* 0x000ea40008000800 */
[----:B-1----:R-:W-:Y:S02]  /*02c0*/  LOP3.LUT R3, R3, 0xff000000, R4, 0xb8, !PT ;  /* 0xff00000003037812 */ /* 0x002fe400078eb804 */
[----:B--2---:R-:W-:-:S03]  /*02d0*/  @!P2 LOP3.LUT R4, R10, 0xff, R5, 0xb8, !PT ;  /* 0x000000ff0a04a812 */ /* 0x004fc600078eb805 */
[----:B------:R1:W-:Y:S04]  /*02e0*/  STS [UR16+0x34], R3 ;  /* 0x00003403ff007988 */ /* 0x0003e80008000810 */
[----:B------:R1:W-:Y:S02]  /*02f0*/  @!P2 STS [UR16+0x38], R4 ;  /* 0x00003804ff00a988 */ /* 0x0003e40008000810 */
.L_x_3:
[----:B------:R-:W-:Y:S05]  /*0300*/  BSYNC B0 ;  /* 0x0000000000007941 */ /* 0x000fea0003800000 */
.L_x_2:
[----:B------:R-:W-:Y:S04]  /*0310*/  BSSY B0, `(.L_x_4) ;  /* 0x000000e000007945 */ /* 0x000fe80003800000 */
[----:B------:R-:W-:Y:S05]  /*0320*/  @P2 BRA `(.L_x_5) ;  /* 0x0000000000302947 */ /* 0x000fea0003800000 */
[----:B-1----:R-:W1:Y:S01]  /*0330*/  LDS R4, [UR16+0x34] ;  /* 0x00003410ff047984 */ /* 0x002e620008000800 */
[----:B--2---:R-:W2:Y:S03]  /*0340*/  LDC.64 R12, c[0x0][0x238] ;  /* 0x00008e00ff0c7b82 */ /* 0x004ea60000000a00 */
[----:B------:R-:W3:Y:S01]  /*0350*/  LDS R3, [UR16+0x1c] ;  /* 0x00001c10ff037984 */ /* 0x000ee20008000800 */
[C---:B--2---:R-:W-:Y:S01]  /*0360*/  SHF.L.U64.HI R10, R12.reuse, 0x1, R13 ;  /* 0x000000010c0a7819 */ /* 0x044fe2000001020d */
[----:B------:R-:W-:-:S03]  /*0370*/  IMAD.SHL.U32 R5, R12, 0x2, RZ ;  /* 0x000000020c057824 */ /* 0x000fc600078e00ff */
[--C-:B------:R-:W-:Y:S02]  /*0380*/  SHF.R.U32.HI R12, RZ, 0x4, R10.reuse ;  /* 0x00000004ff0c7819 */ /* 0x100fe4000001160a */
[----:B------:R-:W-:-:S05]  /*0390*/  SHF.R.U64 R5, R5, 0x4, R10 ;  /* 0x0000000405057819 */ /* 0x000fca000000120a */
[----:B------:R4:W-:Y:S01]  /*03a0*/  STS [UR16+0xc], R5 ;  /* 0x00000c05ff007988 */ /* 0x0009e20008000810 */
[----:B-1----:R-:W-:Y:S02]  /*03b0*/  LOP3.LUT R4, R4, 0x7, RZ, 0xb8, !PT ;  /* 0x0000000704047812 */ /* 0x002fe400078eb8ff */
[----:B---3--:R-:W-:-:S03]  /*03c0*/  LOP3.LUT R3, R3, 0xf, R12, 0xb8, !PT ;  /* 0x0000000f03037812 */ /* 0x008fc600078eb80c */
[----:B------:R4:W-:Y:S04]  /*03d0*/  STS [UR16+0x34], R4 ;  /* 0x00003404ff007988 */ /* 0x0009e80008000810 */
[----:B------:R4:W-:Y:S02]  /*03e0*/  STS [UR16+0x1c], R3 ;  /* 0x00001c03ff007988 */ /* 0x0009e40008000810 */
.L_x_5:
[----:B------:R-:W-:Y:S05]  /*03f0*/  BSYNC B0 ;  /* 0x0000000000007941 */ /* 0x000fea0003800000 */
.L_x_4:
[----:B------:R-:W-:Y:S04]  /*0400*/  BSSY B1, `(.L_x_6) ;  /* 0x000001a000017945 */ /* 0x000fe80003800000 */
[----:B------:R-:W-:Y:S04]  /*0410*/  BSSY B0, `(.L_x_7) ;  /* 0x0000015000007945 */ /* 0x000fe80003800000 */
[----:B------:R-:W-:Y:S05]  /*0420*/  @P2 BRA `(.L_x_8) ;  /* 0x0000000000202947 */ /* 0x000fea0003800000 */
[----:B-12-4-:R-:W1:Y:S02]  /*0430*/  LDS R3, [UR16+0x34] ;  /* 0x00003410ff037984 */ /* 0x016e640008000800 */
[----:B-1----:R-:W-:-:S05]  /*0440*/  LOP3.LUT R3, R3, 0x38, RZ, 0xb8, !PT ;  /* 0x0000003803037812 */ /* 0x002fca00078eb8ff */
[----:B------:R1:W-:Y:S01]  /*0450*/  STS [UR16+0x34], R3 ;  /* 0x00003403ff007988 */ /* 0x0003e20008000810 */
[----:B------:R-:W-:Y:S05]  /*0460*/  @P2 BRA `(.L_x_9) ;  /* 0x0000000000202947 */ /* 0x000fea0003800000 */
[----:B-1----:R-:W1:Y:S01]  /*0470*/  LDS R3, [UR16+0x8] ;  /* 0x00000810ff037984 */ /* 0x002e620008000800 */
[----:B------:R-:W-:-:S05]  /*0480*/  IMAD.MOV.U32 R4, RZ, RZ, 0x780 ;  /* 0x00000780ff047424 */ /* 0x000fca00078e00ff */
[----:B-1----:R-:W-:-:S05]  /*0490*/  LOP3.LUT R3, R3, 0x300, R4, 0xd8, !PT ;  /* 0x0000030003037812 */ /* 0x002fca00078ed804 */
[----:B------:R3:W-:Y:S02]  /*04a0*/  STS [UR16+0x8], R3 ;  /* 0x00000803ff007988 */ /* 0x0007e40008000810 */
.L_x_8:
[----:B------:R-:W-:Y:S05]  /*04b0*/  @P2 BRA `(.L_x_10) ;  /* 0x0000000000282947 */ /* 0x000fea0003800000 */
[----:B-1234-:R-:W1:Y:S02]  /*04c0*/  LDS R3, [UR16+0x8] ;  /* 0x00000810ff037984 */ /* 0x01ee640008000800 */
[----:B-1----:R-:W-:-:S05]  /*04d0*/  LOP3.LUT R3, R3, 0x1800, RZ, 0xb8, !PT ;  /* 0x0000180003037812 */ /* 0x002fca00078eb8ff */
[----:B------:R2:W-:Y:S02]  /*04e0*/  STS [UR16+0x8], R3 ;  /* 0x00000803ff007988 */ /* 0x0005e40008000810 */
.L_x_9:
[----:B------:R-:W-:Y:S05]  /*04f0*/  @P2 BREAK B0 ;  /* 0x0000000000002942 */ /* 0x000fea0003800000 */
[----:B------:R-:W-:Y:S05]  /*0500*/  @P2 BRA `(.L_x_11) ;  /* 0x0000000000242947 */ /* 0x000fea0003800000 */
[----:B------:R-:W3:Y:S01]  /*0510*/  LDS R4, [UR16+0x8] ;  /* 0x00000810ff047984 */ /* 0x000ee20008000800 */
[----:B-12---:R-:W-:-:S05]  /*0520*/  IMAD.MOV.U32 R3, RZ, RZ, 0x6000 ;  /* 0x00006000ff037424 */ /* 0x006fca00078e00ff */
[----:B---3--:R-:W-:-:S04]  /*0530*/  LOP3.LUT R3, R4, 0x6000, R3, 0xd8, !PT ;  /* 0x0000600004037812 */ /* 0x008fc800078ed803 */
[----:B------:R-:W-:-:S05]  /*0540*/  LOP3.LUT R3, R3, 0x400000, RZ, 0xb8, !PT ;  /* 0x0040000003037812 */ /* 0x000fca00078eb8ff */
[----:B------:R5:W-:Y:S02]  /*0550*/  STS [UR16+0x8], R3 ;  /* 0x00000803ff007988 */ /* 0x000be40008000810 */
.L_x_10:
[----:B------:R-:W-:Y:S05]  /*0560*/  BSYNC B0 ;  /* 0x0000000000007941 */ /* 0x000fea0003800000 */
.L_x_7:
[----:B-12345:R-:W1:Y:S02]  /*0570*/  @!P2 LDS R3, [UR16+0x8] ;  /* 0x00000810ff03a984 */ /* 0x03ee640008000800 */
[----:B-1----:R-:W-:-:S05]  /*0580*/  @!P2 LOP3.LUT R3, R3, 0x8000, RZ, 0xb8, !PT ;  /* 0x000080000303a812 */ /* 0x002fca00078eb8ff */
[----:B------:R3:W-:Y:S02]  /*0590*/  @!P2 STS [UR16+0x8], R3 ;  /* 0x00000803ff00a988 */ /* 0x0007e40008000810 */
.L_x_11:
[----:B------:R-:W-:Y:S05]  /*05a0*/  BSYNC B1 ;  /* 0x0000000000017941 */ /* 0x000fea0003800000 */
.L_x_6:
[----:B------:R-:W-:Y:S05]  /*05b0*/  WARPSYNC.ALL ;  /* 0x0000000000007948 */ /* 0x000fea0003800000 */
[----:B------:R-:W-:Y:S05]  /*05c0*/  @P0 BRA `(.L_x_12) ;  /* 0x0000000000280947 */ /* 0x000fea0003800000 */
[----:B-123--:R-:W1:Y:S01]  /*05d0*/  S2R R3, SR_LANEID ;  /* 0x0000000000037919 */ /* 0x00ee620000000000 */
[----:B------:R-:W-:Y:S05]  /*05e0*/  WARPSYNC.ALL ;  /* 0x0000000000007948 */ /* 0x000fea0003800000 */
[----:B-1----:R-:W-:-:S05]  /*05f0*/  IMAD.SHL.U32 R3, R3, 0x4, RZ ;  /* 0x0000000403037824 */ /* 0x002fca00078e00ff */
[----:B------:R-:W1:Y:S01]  /*0600*/  LDS R9, [R3+UR16] ;  /* 0x0000001003097984 */ /* 0x000e620008000800 */
[----:B------:R-:W-:-:S05]  /*0610*/  IADD3 R4, P1, R3, UR24, RZ ;  /* 0x0000001803047c10 */ /* 0x000fca000ff3e0ff */
[----:B------:R-:W-:-:S05]  /*0620*/  IMAD.X R5, RZ, RZ, UR25, P1 ;  /* 0x00000019ff057e24 */ /* 0x000fca00088e06ff */
[----:B-1----:R4:W5:Y:S01]  /*0630*/  ATOMG.E.EXCH.STRONG.GPU PT, RZ, [R4], R9 ;  /* 0x0000000904ff73a8 */ /* 0x00296200041ee100 */
[----:B------:R-:W-:-:S04]  /*0640*/  DEPBAR {5,4,3,2,1,0} ;  /* 0x0000003f0000791a */ /* 0x000fc80000000000 */
[----:B------:R4:W-:Y:S01]  /*0650*/  UTMACCTL.IV [UR24] ;  /* 0x00000000180079b9 */ /* 0x0009e20008000000 */
[----:B------:R-:W-:Y:S01]  /*0660*/  NOP ;  /* 0x0000000000007918 */ /* 0x000fe20000000000 */
.L_x_12:
[----:B------:R-:W-:Y:S05]  /*0670*/  @P0 BRA `(.L_x_13) ;  /* 0x00000000000c0947 */ /* 0x000fea0003800000 */
[----:B------:R0:W-:Y:S01]  /*0680*/  UTMACMDFLUSH ;  /* 0x00000000000079b7 */ /* 0x0001e20000000000 */
[----:B------:R-:W-:Y:S05]  /*0690*/  @P0 BRA `(.L_x_13) ;  /* 0x0000000000040947 */ /* 0x000fea0003800000 */
[----:B------:R-:W-:-:S04]  /*06a0*/  DEPBAR.LE SB0, 0x0 ;  /* 0x000080000000791a */ /* 0x000fc80000000000 */
.L_x_13:
[----:B------:R-:W-:Y:S05]  /*06b0*/  WARPSYNC.ALL ;  /* 0x0000000000007948 */ /* 0x000fea0003800000 */
[----:B-----5:R-:W-:Y:S06]  /*06c0*/  BAR.SYNC.DEFER_BLOCKING 0x0 ;  /* 0x0000000000007b1d */ /* 0x020fec0000010000 */
[----:B------:R-:W-:Y:S02]  /*06d0*/  BSSY B1, `(.L_x_14) ;  /* 0x000000b000017945 */ /* 0x000fe40003800000 */
[----:B------:R-:W-:Y:S06]  /*06e0*/  BAR.SYNC.DEFER_BLOCKING 0x0 ;  /* 0x0000000000007b1d */ /* 0x000fec0000010000 */
[----:B------:R5:W-:Y:S01]  /*06f0*/  @!P0 STS [R8], RZ ;  /* 0x000000ff08008388 */ /* 0x000be20000000800 */
[----:B------:R-:W-:Y:S01]  /*0700*/  NOP ;  /* 0x0000000000007918 */ /* 0x000fe20000000000 */
[----:B------:R-:W-:Y:S05]  /*0710*/  @P2 BRA `(.L_x_15) ;  /* 0x0000000000182947 */ /* 0x000fea0003800000 */
[----:B-123--:R-:W1:Y:S01]  /*0720*/  LDS R3, [UR16+0x8] ;  /* 0x00000810ff037984 */ /* 0x00ee620008000800 */
[----:B------:R-:W2:Y:S01]  /*0730*/  LDC.64 R12, c[0x0][0x218] ;  /* 0x00008600ff0c7b82 */ /* 0x000ea20000000a00 */
[----:B----4-:R-:W-:Y:S02]  /*0740*/  IMAD.MOV.U32 R4, RZ, RZ, 0x70 ;  /* 0x00000070ff047424 */ /* 0x010fe400078e00ff */
[----:B--2---:R2:W-:Y:S03]  /*0750*/  STS.64 [UR16], R12 ;  /* 0x0000000cff007988 */ /* 0x0045e60008000a10 */
[----:B-1----:R-:W-:-:S05]  /*0760*/  LOP3.LUT R3, R3, 0x10, R4, 0xd8, !PT ;  /* 0x0000001003037812 */ /* 0x002fca00078ed804 */
[----:B------:R2:W-:Y:S02]  /*0770*/  STS [UR16+0x8], R3 ;  /* 0x00000803ff007988 */ /* 0x0005e40008000810 */
.L_x_15:
[----:B----4-:R-:W-:Y:S05]  /*0780*/  BSYNC B1 ;  /* 0x0000000000017941 */ /* 0x010fea0003800000 */
.L_x_14:
[----:B------:R-:W-:Y:S04]  /*0790*/  BSSY B2, `(.L_x_16) ;  /* 0x000000f000027945 */ /* 0x000fe80003800000 */
[----:B------:R-:W-:Y:S04]  /*07a0*/  BSSY B1, `(.L_x_17) ;  /* 0x000000c000017945 */ /* 0x000fe80003800000 */
[----:B------:R-:W-:Y:S05]  /*07b0*/  @P2 BRA `(.L_x_18) ;  /* 0x0000000000282947 */ /* 0x000fea0003800000 */
[----:B-123--:R-:W1:Y:S01]  /*07c0*/  LDS R3, [UR16+0x34] ;  /* 0x00003410ff037984 */ /* 0x00ee620008000800 */
[----:B------:R-:W-:Y:S01]  /*07d0*/  IMAD.MOV.U32 R4, RZ, RZ, 0x3f000000 ;  /* 0x3f000000ff047424 */ /* 0x000fe200078e00ff */
[----:B------:R-:W-:Y:S05]  /*07e0*/  @P2 BREAK B1 ;  /* 0x0000000000012942 */ /* 0x000fea0003800000 */
[----:B-1----:R-:W-:-:S05]  /*07f0*/  LOP3.LUT R3, R3, 0xff000000, R4, 0xb8, !PT ;  /* 0xff00000003037812 */ /* 0x002fca00078eb804 */
[----:B------:R1:W-:Y:S01]  /*0800*/  STS [UR16+0x34], R3 ;  /* 0x00003403ff007988 */ /* 0x0003e20008000810 */
[----:B------:R-:W-:Y:S05]  /*0810*/  @P2 BRA `(.L_x_19) ;  /* 0x0000000000182947 */ /* 0x000fea0003800000 */
[----:B-1----:R-:W1:Y:S01]  /*0820*/  LDS R3, [UR16+0x38] ;  /* 0x00003810ff037984 */ /* 0x002e620008000800 */
[----:B------:R-:W-:-:S05]  /*0830*/  IMAD.MOV.U32 R4, RZ, RZ, 0x3f ;  /* 0x0000003fff047424 */ /* 0x000fca00078e00ff */
[----:B-1----:R-:W-:-:S05]  /*0840*/  LOP3.LUT R3, R3, 0xff, R4, 0xb8, !PT ;  /* 0x000000ff03037812 */ /* 0x002fca00078eb804 */
[----:B------:R4:W-:Y:S02]  /*0850*/  STS [UR16+0x38], R3 ;  /* 0x00003803ff007988 */ /* 0x0009e40008000810 */
.L_x_18:
[----:B------:R-:W-:Y:S05]  /*0860*/  BSYNC B1 ;  /* 0x0000000000017941 */ /* 0x000fea0003800000 */
.L_x_17:
[----:B------:R1:W-:Y:S02]  /*0870*/  @!P2 STS [UR16+0x20], R11 ;  /* 0x0000200bff00a988 */ /* 0x0003e40008000810 */
.L_x_19:
[----:B------:R-:W-:Y:S05]  /*0880*/  BSYNC B2 ;  /* 0x0000000000027941 */ /* 0x000fea0003800000 */
.L_x_16:
[----:B------:R-:W-:Y:S05]  /*0890*/  WARPSYNC.ALL ;  /* 0x0000000000007948 */ /* 0x000fea0003800000 */
[----:B-1234-:R-:W1:Y:S01]  /*08a0*/  LDC R3, c[0x0][0x22c] ;  /* 0x00008b00ff037b82 */ /* 0x01ee620000000800 */
[----:B------:R-:W-:Y:S01]  /*08b0*/  BSSY B2, `(.L_x_20) ;  /* 0x0000010000027945 */ /* 0x000fe20003800000 */
[----:B-1----:R-:W-:-:S05]  /*08c0*/  VIADD R3, R3, 0xffffffff ;  /* 0xffffffff03037836 */ /* 0x002fca0000000000 */
[----:B------:R1:W-:Y:S01]  /*08d0*/  @!P2 STS [UR16+0x24], R3 ;  /* 0x00002403ff00a988 */ /* 0x0003e20008000810 */
[----:B------:R-:W-:Y:S05]  /*08e0*/  @P2 BRA `(.L_x_21) ;  /* 0x0000000000302947 */ /* 0x000fea0003800000 */
[----:B------:R-:W2:Y:S01]  /*08f0*/  LDS R5, [UR16+0x34] ;  /* 0x00003410ff057984 */ /* 0x000ea20008000800 */
[----:B------:R-:W3:Y:S03]  /*0900*/  LDC.64 R12, c[0x0][0x240] ;  /* 0x00009000ff0c7b82 */ /* 0x000ee60000000a00 */
[----:B------:R-:W4:Y:S01]  /*0910*/  LDS R4, [UR16+0x1c] ;  /* 0x00001c10ff047984 */ /* 0x000f220008000800 */
[C---:B---3--:R-:W-:Y:S01]  /*0920*/  SHF.L.U64.HI R10, R12.reuse, 0x1, R13 ;  /* 0x000000010c0a7819 */ /* 0x048fe2000001020d */
[----:B------:R-:W-:-:S03]  /*0930*/  IMAD.SHL.U32 R9, R12, 0x2, RZ ;  /* 0x000000020c097824 */ /* 0x000fc600078e00ff */
[--C-:B------:R-:W-:Y:S02]  /*0940*/  SHF.R.U32.HI R11, RZ, 0x4, R10.reuse ;  /* 0x00000004ff0b7819 */ /* 0x100fe4000001160a */
[----:B------:R-:W-:-:S05]  /*0950*/  SHF.R.U64 R9, R9, 0x4, R10 ;  /* 0x0000000409097819 */ /* 0x000fca000000120a */
[----:B------:R3:W-:Y:S01]  /*0960*/  STS [UR16+0xc], R9 ;  /* 0x00000c09ff007988 */ /* 0x0007e20008000810 */
[----:B--2---:R-:W-:Y:S02]  /*0970*/  LOP3.LUT R5, R5, 0x7, RZ, 0xb8, !PT ;  /* 0x0000000705057812 */ /* 0x004fe400078eb8ff */
[----:B----4-:R-:W-:-:S03]  /*0980*/  LOP3.LUT R4, R4, 0xf, R11, 0xb8, !PT ;  /* 0x0000000f04047812 */ /* 0x010fc600078eb80b */
[----:B------:R3:W-:Y:S04]  /*0990*/  STS [UR16+0x34], R5 ;  /* 0x00003405ff007988 */ /* 0x0007e80008000810 */
[----:B------:R3:W-:Y:S02]  /*09a0*/  STS [UR16+0x1c], R4 ;  /* 0x00001c04ff007988 */ /* 0x0007e40008000810 */
.L_x_21:
[----:B------:R-:W-:Y:S05]  /*09b0*/  BSYNC B2 ;  /* 0x0000000000027941 */ /* 0x000fea0003800000 */
.L_x_20:
[----:B------:R-:W-:Y:S04]  /*09c0*/  BSSY B3, `(.L_x_22) ;  /* 0x000001a000037945 */ /* 0x000fe80003800000 */
[----:B------:R-:W-:Y:S04]  /*09d0*/  BSSY B2, `(.L_x_23) ;  /* 0x0000015000027945 */ /* 0x000fe80003800000 */
[----:B------:R-:W-:Y:S05]  /*09e0*/  @P2 BRA `(.L_x_24) ;  /* 0x0000000000202947 */ /* 0x000fea0003800000 */
[----:B---3--:R-:W2:Y:S02]  /*09f0*/  LDS R4, [UR16+0x34] ;  /* 0x00003410ff047984 */ /* 0x008ea40008000800 */
[----:B--2---:R-:W-:-:S05]  /*0a00*/  LOP3.LUT R4, R4, 0x38, RZ, 0xb8, !PT ;  /* 0x0000003804047812 */ /* 0x004fca00078eb8ff */
[----:B------:R2:W-:Y:S01]  /*0a10*/  STS [UR16+0x34], R4 ;  /* 0x00003404ff007988 */ /* 0x0005e20008000810 */
[----:B------:R-:W-:Y:S05]  /*0a20*/  @P2 BRA `(.L_x_25) ;  /* 0x0000000000202947 */ /* 0x000fea0003800000 */
[----:B--2---:R-:W2:Y:S01]  /*0a30*/  LDS R4, [UR16+0x8] ;  /* 0x00000810ff047984 */ /* 0x004ea20008000800 */
[----:B------:R-:W-:-:S05]  /*0a40*/  IMAD.MOV.U32 R5, RZ, RZ, 0x780 ;  /* 0x00000780ff057424 */ /* 0x000fca00078e00ff */
[----:B--2---:R-:W-:-:S05]  /*0a50*/  LOP3.LUT R4, R4, 0x300, R5, 0xd8, !PT ;  /* 0x0000030004047812 */ /* 0x004fca00078ed805 */
[----:B------:R2:W-:Y:S02]  /*0a60*/  STS [UR16+0x8], R4 ;  /* 0x00000804ff007988 */ /* 0x0005e40008000810 */
.L_x_24:
[----:B------:R-:W-:Y:S05]  /*0a70*/  @P2 BRA `(.L_x_26) ;  /* 0x0000000000282947 */ /* 0x000fea0003800000 */
[----:B--23--:R-:W2:Y:S02]  /*0a80*/  LDS R4, [UR16+0x8] ;  /* 0x00000810ff047984 */ /* 0x00cea40008000800 */
[----:B--2---:R-:W-:-:S05]  /*0a90*/  LOP3.LUT R4, R4, 0x1800, RZ, 0xb8, !PT ;  /* 0x0000180004047812 */ /* 0x004fca00078eb8ff */
[----:B------:R3:W-:Y:S02]  /*0aa0*/  STS [UR16+0x8], R4 ;  /* 0x00000804ff007988 */ /* 0x0007e40008000810 */
.L_x_25:
[----:B------:R-:W-:Y:S05]  /*0ab0*/  @P2 BREAK B2 ;  /* 0x0000000000022942 */ /* 0x000fea0003800000 */
[----:B------:R-:W-:Y:S05]  /*0ac0*/  @P2 BRA `(.L_x_27) ;  /* 0x0000000000242947 */ /* 0x000fea0003800000 */
[----:B--23--:R-:W2:Y:S01]  /*0ad0*/  LDS R4, [UR16+0x8] ;  /* 0x00000810ff047984 */ /* 0x00cea20008000800 */
[----:B------:R-:W-:-:S05]  /*0ae0*/  IMAD.MOV.U32 R5, RZ, RZ, 0x6000 ;  /* 0x00006000ff057424 */ /* 0x000fca00078e00ff */
[----:B--2---:R-:W-:-:S04]  /*0af0*/  LOP3.LUT R4, R4, 0x6000, R5, 0xd8, !PT ;  /* 0x0000600004047812 */ /* 0x004fc800078ed805 */
[----:B------:R-:W-:-:S05]  /*0b00*/  LOP3.LUT R4, R4, 0x400000, RZ, 0xb8, !PT ;  /* 0x0040000004047812 */ /* 0x000fca00078eb8ff */
[----:B------:R4:W-:Y:S02]  /*0b10*/  STS [UR16+0x8], R4 ;  /* 0x00000804ff007988 */ /* 0x0009e40008000810 */
.L_x_26:
[----:B------:R-:W-:Y:S05]  /*0b20*/  BSYNC B2 ;  /* 0x0000000000027941 */ /* 0x000fea0003800000 */
.L_x_23:
[----:B--234-:R-:W2:Y:S02]  /*0b30*/  @!P2 LDS R4, [UR16+0x8] ;  /* 0x00000810ff04a984 */ /* 0x01cea40008000800 */
[----:B--2---:R-:W-:-:S05]  /*0b40*/  @!P2 LOP3.LUT R4, R4, 0x8000, RZ, 0xb8, !PT ;  /* 0x000080000404a812 */ /* 0x004fca00078eb8ff */
[----:B------:R4:W-:Y:S02]  /*0b50*/  @!P2 STS [UR16+0x8], R4 ;  /* 0x00000804ff00a988 */ /* 0x0009e40008000810 */
.L_x_27:
[----:B------:R-:W-:Y:S05]  /*0b60*/  BSYNC B3 ;  /* 0x0000000000037941 */ /* 0x000fea0003800000 */
.L_x_22:
[----:B------:R-:W-:Y:S05]  /*0b70*/  WARPSYNC.ALL ;  /* 0x0000000000007948 */ /* 0x000fea0003800000 */
[----:B------:R-:W-:-:S04]  /*0b80*/  UIADD3 UR27, UR5, 0x80, URZ ;  /* 0x00000080051b7890 */ /* 0x000fc8000fffe03f */
[----:B------:R-:W-:-:S04]  /*0b90*/  UIADD3 UR26, UP0, UR27, UR28, URZ ;  /* 0x0000001c1b1a7290 */ /* 0x000fc8000ff1e03f */
[----:B------:R-:W-:Y:S01]  /*0ba0*/  ULEA.HI.X.SX32 UR27, UR27, UR29, 0x1, UP0 ;  /* 0x0000001d1b1b7291 */ /* 0x000fe200080f0e3f */
[----:B------:R-:W-:Y:S11]  /*0bb0*/  @P0 BRA `(.L_x_28) ;  /* 0x0000000000280947 */ /* 0x000ff60003800000 */
[----:B--234-:R-:W2:Y:S01]  /*0bc0*/  S2R R4, SR_LANEID ;  /* 0x0000000000047919 */ /* 0x01cea20000000000 */
[----:B------:R-:W-:Y:S05]  /*0bd0*/  WARPSYNC.ALL ;  /* 0x0000000000007948 */ /* 0x000fea0003800000 */
[----:B--2---:R-:W-:-:S05]  /*0be0*/  IMAD.SHL.U32 R10, R4, 0x4, RZ ;  /* 0x00000004040a7824 */ /* 0x004fca00078e00ff */
[----:B------:R-:W2:Y:S01]  /*0bf0*/  LDS R9, [R10+UR16] ;  /* 0x000000100a097984 */ /* 0x000ea20008000800 */
[----:B------:R-:W-:-:S05]  /*0c00*/  IADD3 R4, P1, R10, UR26, RZ ;  /* 0x0000001a0a047c10 */ /* 0x000fca000ff3e0ff */
[----:B------:R-:W-:-:S05]  /*0c10*/  IMAD.X R5, RZ, RZ, UR27, P1 ;  /* 0x0000001bff057e24 */ /* 0x000fca00088e06ff */
[----:B--2---:R2:W3:Y:S01]  /*0c20*/  ATOMG.E.EXCH.STRONG.GPU PT, RZ, [R4], R9 ;  /* 0x0000000904ff73a8 */ /* 0x0044e200041ee100 */
[----:B------:R-:W-:-:S04]  /*0c30*/  DEPBAR {5,4,3,2,1,0} ;  /* 0x0000003f0000791a */ /* 0x000fc80000000000 */
[----:B------:R2:W-:Y:S01]  /*0c40*/  UTMACCTL.IV [UR26] ;  /* 0x000000001a0079b9 */ /* 0x0005e20008000000 */
[----:B------:R-:W-:Y:S01]  /*0c50*/  NOP ;  /* 0x0000000000007918 */ /* 0x000fe20000000000 */
.L_x_28:
[----:B------:R-:W-:Y:S05]  /*0c60*/  @P0 BRA `(.L_x_29) ;  /* 0x00000000000c0947 */ /* 0x000fea0003800000 */
[----:B------:R0:W-:Y:S01]  /*0c70*/  UTMACMDFLUSH ;  /* 0x00000000000079b7 */ /* 0x0001e20000000000 */
[----:B------:R-:W-:Y:S05]  /*0c80*/  @P0 BRA `(.L_x_29) ;  /* 0x0000000000040947 */ /* 0x000fea0003800000 */
[----:B------:R-:W-:-:S04]  /*0c90*/  DEPBAR.LE SB0, 0x0 ;  /* 0x000080000000791a */ /* 0x000fc80000000000 */
.L_x_29:
[----:B------:R-:W-:Y:S05]  /*0ca0*/  WARPSYNC.ALL ;  /* 0x0000000000007948 */ /* 0x000fea0003800000 */
[----:B---3--:R-:W-:Y:S06]  /*0cb0*/  BAR.SYNC.DEFER_BLOCKING 0x0 ;  /* 0x0000000000007b1d */ /* 0x008fec0000010000 */
[----:B------:R-:W-:Y:S02]  /*0cc0*/  BSSY B3, `(.L_x_30) ;  /* 0x000000b000037945 */ /* 0x000fe40003800000 */
[----:B------:R-:W-:Y:S06]  /*0cd0*/  BAR.SYNC.DEFER_BLOCKING 0x0 ;  /* 0x0000000000007b1d */ /* 0x000fec0000010000 */
[----:B------:R3:W-:Y:S01]  /*0ce0*/  @!P0 STS [R8], RZ ;  /* 0x000000ff08008388 */ /* 0x0007e20000000800 */
[----:B------:R-:W-:Y:S01]  /*0cf0*/  NOP ;  /* 0x0000000000007918 */ /* 0x000fe20000000000 */
[----:B------:R-:W-:Y:S05]  /*0d00*/  @P2 BRA `(.L_x_31) ;  /* 0x0000000000182947 */ /* 0x000fea0003800000 */
[----:B--2-4-:R-:W2:Y:S01]  /*0d10*/  LDS R4, [UR16+0x8] ;  /* 0x00000810ff047984 */ /* 0x014ea20008000800 */
[----:B---3-5:R-:W3:Y:S01]  /*0d20*/  LDC.64 R8, c[0x0][0x220] ;  /* 0x00008800ff087b82 */ /* 0x028ee20000000a00 */
[----:B------:R-:W-:Y:S02]  /*0d30*/  IMAD.MOV.U32 R5, RZ, RZ, 0x70 ;  /* 0x00000070ff057424 */ /* 0x000fe400078e00ff */
[----:B---3--:R3:W-:Y:S03]  /*0d40*/  STS.64 [UR16], R8 ;  /* 0x00000008ff007988 */ /* 0x0087e60008000a10 */
[----:B--2---:R-:W-:-:S05]  /*0d50*/  LOP3.LUT R4, R4, 0x10, R5, 0xd8, !PT ;  /* 0x0000001004047812 */ /* 0x004fca00078ed805 */
[----:B------:R3:W-:Y:S02]  /*0d60*/  STS [UR16+0x8], R4 ;  /* 0x00000804ff007988 */ /* 0x0007e40008000810 */
.L_x_31:
[----:B--2---:R-:W-:Y:S05]  /*0d70*/  BSYNC B3 ;  /* 0x0000000000037941 */ /* 0x004fea0003800000 */
.L_x_30:
[----:B------:R-:W-:Y:S04]  /*0d80*/  BSSY B4, `(.L_x_32) ;  /* 0x0000011000047945 */ /* 0x000fe80003800000 */
[----:B------:R-:W-:Y:S04]  /*0d90*/  BSSY B3, `(.L_x_33) ;  /* 0x000000e000037945 */ /* 0x000fe80003800000 */
[----:B------:R-:W-:Y:S05]  /*0da0*/  @P2 BRA `(.L_x_34) ;  /* 0x0000000000242947 */ /* 0x000fea0003800000 */
[----:B---34-:R-:W2:Y:S01]  /*0db0*/  LDS R4, [UR16+0x34] ;  /* 0x00003410ff047984 */ /* 0x018ea20008000800 */
[----:B------:R-:W-:-:S05]  /*0dc0*/  IMAD.MOV.U32 R5, RZ, RZ, 0x3f000000 ;  /* 0x3f000000ff057424 */ /* 0x000fca00078e00ff */
[----:B--2---:R-:W-:-:S05]  /*0dd0*/  LOP3.LUT R4, R4, 0xff000000, R5, 0xb8, !PT ;  /* 0xff00000004047812 */ /* 0x004fca00078eb805 */
[----:B------:R2:W-:Y:S01]  /*0de0*/  STS [UR16+0x34], R4 ;  /* 0x00003404ff007988 */ /* 0x0005e20008000810 */
[----:B------:R-:W-:Y:S05]  /*0df0*/  @P2 BRA `(.L_x_35) ;  /* 0x00000000001c2947 */ /* 0x000fea0003800000 */
[----:B--2---:R-:W2:Y:S01]  /*0e00*/  LDS R4, [UR16+0x38] ;  /* 0x00003810ff047984 */ /* 0x004ea20008000800 */
[----:B------:R-:W-:-:S05]  /*0e10*/  IMAD.MOV.U32 R5, RZ, RZ, 0x3f ;  /* 0x0000003fff057424 */ /* 0x000fca00078e00ff */
[----:B--2---:R-:W-:-:S05]  /*0e20*/  LOP3.LUT R4, R4, 0xff, R5, 0xb8, !PT ;  /* 0x000000ff04047812 */ /* 0x004fca00078eb805 */
[----:B------:R2:W-:Y:S02]  /*0e30*/  STS [UR16+0x38], R4 ;  /* 0x00003804ff007988 */ /* 0x0005e40008000810 */
.L_x_34:
[----:B------:R-:W-:Y:S05]  /*0e40*/  @P2 BREAK B3 ;  /* 0x0000000000032942 */ /* 0x000fea0003800000 */
[----:B------:R-:W-:Y:S05]  /*0e50*/  @P2 BRA `(.L_x_36) ;  /* 0x00000000000c2947 */ /* 0x000fea0003800000 */
[----:B------:R1:W-:Y:S02]  /*0e60*/  STS [UR16+0x20], R3 ;  /* 0x00002003ff007988 */ /* 0x0003e40008000810 */
.L_x_35:
[----:B------:R-:W-:Y:S05]  /*0e70*/  BSYNC B3 ;  /* 0x0000000000037941 */ /* 0x000fea0003800000 */
.L_x_33:
[----:B------:R1:W-:Y:S02]  /*0e80*/  @!P2 STS [UR16+0x24], R2 ;  /* 0x00002402ff00a988 */ /* 0x0003e40008000810 */
.L_x_36:
[----:B------:R-:W-:Y:S05]  /*0e90*/  BSYNC B4 ;  /* 0x0000000000047941 */ /* 0x000fea0003800000 */
.L_x_32:
[----:B------:R-:W-:Y:S05]  /*0ea0*/  WARPSYNC.ALL ;  /* 0x0000000000007948 */ /* 0x000fea0003800000 */
[----:B------:R-:W-:Y:S04]  /*0eb0*/  BSSY B4, `(.L_x_37) ;  /* 0x000000e000047945 */ /* 0x000fe80003800000 */
[----:B------:R-:W-:Y:S05]  /*0ec0*/  @P2 BRA `(.L_x_38) ;  /* 0x0000000000302947 */ /* 0x000fea0003800000 */
[----:B-1----:R-:W1:Y:S01]  /*0ed0*/  LDS R3, [UR16+0x34] ;  /* 0x00003410ff037984 */ /* 0x002e620008000800 */
[----:B--234-:R-:W2:Y:S03]  /*0ee0*/  LDC.64 R4, c[0x0][0x248] ;  /* 0x00009200ff047b82 */ /* 0x01cea60000000a00 */
        /* <DEDUP_REMOVED lines=10> */
.L_x_38:
[----:B------:R-:W-:Y:S05]  /*0f90*/  BSYNC B4 ;  /* 0x0000000000047941 */ /* 0x000fea0003800000 */
.L_x_37:
[----:B------:R-:W-:Y:S04]  /*0fa0*/  BSSY B4, `(.L_x_39) ;  /* 0x000001a000047945 */ /* 0x000fe80003800000 */
[----:B------:R-:W-:Y:S04]  /*0fb0*/  BSSY B5, `(.L_x_40) ;  /* 0x0000015000057945 */ /* 0x000fe80003800000 */
[----:B------:R-:W-:Y:S05]  /*0fc0*/  @P2 BRA `(.L_x_41) ;  /* 0x0000000000202947 */ /* 0x000fea0003800000 */
[----:B-12---:R-:W1:Y:S02]  /*0fd0*/  LDS R2, [UR16+0x34] ;  /* 0x00003410ff027984 */ /* 0x006e640008000800 */
[----:B-1----:R-:W-:-:S05]  /*0fe0*/  LOP3.LUT R2, R2, 0x38, RZ, 0xb8, !PT ;  /* 0x0000003802027812 */ /* 0x002fca00078eb8ff */
[----:B------:R1:W-:Y:S01]  /*0ff0*/  STS [UR16+0x34], R2 ;  /* 0x00003402ff007988 */ /* 0x0003e20008000810 */
[----:B------:R-:W-:Y:S05]  /*1000*/  @P2 BRA `(.L_x_42) ;  /* 0x0000000000202947 */ /* 0x000fea0003800000 */
[----:B-1----:R-:W1:Y:S01]  /*1010*/  LDS R2, [UR16+0x8] ;  /* 0x00000810ff027984 */ /* 0x002e620008000800 */
[----:B------:R-:W-:-:S05]  /*1020*/  IMAD.MOV.U32 R3, RZ, RZ, 0x780 ;  /* 0x00000780ff037424 */ /* 0x000fca00078e00ff */
[----:B-1----:R-:W-:-:S05]  /*1030*/  LOP3.LUT R2, R2, 0x300, R3, 0xd8, !PT ;  /* 0x0000030002027812 */ /* 0x002fca00078ed803 */
[----:B------:R1:W-:Y:S02]  /*1040*/  STS [UR16+0x8], R2 ;  /* 0x00000802ff007988 */ /* 0x0003e40008000810 */
.L_x_41:
[----:B------:R-:W-:Y:S05]  /*1050*/  @P2 BRA `(.L_x_43) ;  /* 0x0000000000282947 */ /* 0x000fea0003800000 */
[----:B-12---:R-:W1:Y:S02]  /*1060*/  LDS R2, [UR16+0x8] ;  /* 0x00000810ff027984 */ /* 0x006e640008000800 */
[----:B-1----:R-:W-:-:S05]  /*1070*/  LOP3.LUT R2, R2, 0x1800, RZ, 0xb8, !PT ;  /* 0x0000180002027812 */ /* 0x002fca00078eb8ff */
[----:B------:R2:W-:Y:S02]  /*1080*/  STS [UR16+0x8], R2 ;  /* 0x00000802ff007988 */ /* 0x0005e40008000810 */
.L_x_42:
[----:B------:R-:W-:Y:S05]  /*1090*/  @P2 BREAK B5 ;  /* 0x0000000000052942 */ /* 0x000fea0003800000 */
[----:B------:R-:W-:Y:S05]  /*10a0*/  @P2 BRA `(.L_x_44) ;  /* 0x0000000000242947 */ /* 0x000fea0003800000 */
[----:B-12---:R-:W1:Y:S01]  /*10b0*/  LDS R2, [UR16+0x8] ;  /* 0x00000810ff027984 */ /* 0x006e620008000800 */
[----:B------:R-:W-:-:S05]  /*10c0*/  IMAD.MOV.U32 R3, RZ, RZ, 0x6000 ;  /* 0x00006000ff037424 */ /* 0x000fca00078e00ff */
[----:B-1----:R-:W-:-:S04]  /*10d0*/  LOP3.LUT R2, R2, 0x6000, R3, 0xd8, !PT ;  /* 0x0000600002027812 */ /* 0x002fc800078ed803 */
[----:B------:R-:W-:-:S05]  /*10e0*/  LOP3.LUT R2, R2, 0x400000, RZ, 0xb8, !PT ;  /* 0x0040000002027812 */ /* 0x000fca00078eb8ff */
[----:B------:R1:W-:Y:S02]  /*10f0*/  STS [UR16+0x8], R2 ;  /* 0x00000802ff007988 */ /* 0x0003e40008000810 */
.L_x_43:
[----:B------:R-:W-:Y:S05]  /*1100*/  BSYNC B5 ;  /* 0x0000000000057941 */ /* 0x000fea0003800000 */
.L_x_40:
[----:B-12---:R-:W1:Y:S02]  /*1110*/  @!P2 LDS R2, [UR16+0x8] ;  /* 0x00000810ff02a984 */ /* 0x006e640008000800 */
[----:B-1----:R-:W-:-:S05]  /*1120*/  @!P2 LOP3.LUT R2, R2, 0x8000, RZ, 0xb8, !PT ;  /* 0x000080000202a812 */ /* 0x002fca00078eb8ff */
[----:B------:R1:W-:Y:S02]  /*1130*/  @!P2 STS [UR16+0x8], R2 ;  /* 0x00000802ff00a988 */ /* 0x0003e40008000810 */
.L_x_44:
[----:B------:R-:W-:Y:S05]  /*1140*/  BSYNC B4 ;  /* 0x0000000000047941 */ /* 0x000fea0003800000 */
.L_x_39:
[----:B------:R-:W-:Y:S05]  /*1150*/  WARPSYNC.ALL ;  /* 0x0000000000007948 */ /* 0x000fea0003800000 */
[----:B------:R-:W-:-:S04]  /*1160*/  UIADD3 UR5, UR5, 0x100, URZ ;  /* 0x0000010005057890 */ /* 0x000fc8000fffe03f */
[----:B------:R-:W-:-:S04]  /*1170*/  UIADD3 UR28, UP0, UR5, UR28, URZ ;  /* 0x0000001c051c7290 */ /* 0x000fc8000ff1e03f */
[----:B------:R-:W-:Y:S01]  /*1180*/  ULEA.HI.X.SX32 UR29, UR5, UR29, 0x1, UP0 ;  /* 0x0000001d051d7291 */ /* 0x000fe200080f0e3f */
[----:B------:R-:W-:Y:S11]  /*1190*/  @P0 BRA `(.L_x_45) ;  /* 0x0000000000280947 */ /* 0x000ff60003800000 */
[----:B-12---:R-:W3:Y:S01]  /*11a0*/  S2R R2, SR_LANEID ;  /* 0x0000000000027919 */ /* 0x006ee20000000000 */
[----:B------:R-:W-:Y:S05]  /*11b0*/  WARPSYNC.ALL ;  /* 0x0000000000007948 */ /* 0x000fea0003800000 */
[----:B---34-:R-:W-:-:S05]  /*11c0*/  IMAD.SHL.U32 R4, R2, 0x4, RZ ;  /* 0x0000000402047824 */ /* 0x018fca00078e00ff */
[----:B------:R-:W1:Y:S01]  /*11d0*/  LDS R5, [R4+UR16] ;  /* 0x0000001004057984 */ /* 0x000e620008000800 */
[----:B------:R-:W-:-:S05]  /*11e0*/  IADD3 R2, P1, R4, UR28, RZ ;  /* 0x0000001c04027c10 */ /* 0x000fca000ff3e0ff */
[----:B------:R-:W-:-:S05]  /*11f0*/  IMAD.X R3, RZ, RZ, UR29, P1 ;  /* 0x0000001dff037e24 */ /* 0x000fca00088e06ff */
[----:B-1----:R1:W2:Y:S01]  /*1200*/  ATOMG.E.EXCH.STRONG.GPU PT, RZ, [R2], R5 ;  /* 0x0000000502ff73a8 */ /* 0x0022a200041ee100 */
[----:B------:R-:W-:-:S04]  /*1210*/  DEPBAR {5,4,3,2,1,0} ;  /* 0x0000003f0000791a */ /* 0x000fc80000000000 */
[----:B------:R1:W-:Y:S01]  /*1220*/  UTMACCTL.IV [UR28] ;  /* 0x000000001c0079b9 */ /* 0x0003e20008000000 */
[----:B------:R-:W-:Y:S01]  /*1230*/  NOP ;  /* 0x0000000000007918 */ /* 0x000fe20000000000 */
.L_x_45:
[----:B------:R-:W-:Y:S05]  /*1240*/  @P0 BRA `(.L_x_46) ;  /* 0x00000000000c0947 */ /* 0x000fea0003800000 */
[----:B------:R0:W-:Y:S01]  /*1250*/  UTMACMDFLUSH ;  /* 0x00000000000079b7 */ /* 0x0001e20000000000 */
[----:B------:R-:W-:Y:S05]  /*1260*/  @P0 BRA `(.L_x_46) ;  /* 0x0000000000040947 */ /* 0x000fea0003800000 */
[----:B------:R-:W-:-:S04]  /*1270*/  DEPBAR.LE SB0, 0x0 ;  /* 0x000080000000791a */ /* 0x000fc80000000000 */
.L_x_46:
[----:B------:R-:W-:Y:S05]  /*1280*/  WARPSYNC.ALL ;  /* 0x0000000000007948 */ /* 0x000fea0003800000 */
[----:B--2---:R-:W-:Y:S01]  /*1290*/  BAR.SYNC.DEFER_BLOCKING 0x0 ;  /* 0x0000000000007b1d */ /* 0x004fe20000010000 */
[----:B------:R-:W-:Y:S01]  /*12a0*/  ISETP.GE.AND P0, PT, R7, 0x1, PT ;  /* 0x000000010700780c */ /* 0x000fe20003f06270 */
[----:B------:R-:W-:Y:S01]  /*12b0*/  USHF.L.U32 UR11, UR30, 0x6, URZ ;  /* 0x000000061e0b7899 */ /* 0x000fe2000800063f */
[----:B------:R-:W-:Y:S01]  /*12c0*/  CS2R R24, SRZ ;  /* 0x0000000000187805 */ /* 0x000fe2000001ff00 */
[----:B------:R-:W-:Y:S01]  /*12d0*/  USHF.L.U32 UR15, UR19, 0x6, URZ ;  /* 0x00000006130f7899 */ /* 0x000fe2000800063f */
[----:B------:R-:W-:Y:S01]  /*12e0*/  CS2R R26, SRZ ;  /* 0x00000000001a7805 */ /* 0x000fe2000001ff00 */
[----:B------:R-:W-:Y:S01]  /*12f0*/  VOTEU.ALL UP0, P2 ;  /* 0x00000000003f7886 */ /* 0x000fe20001000000 */
[----:B------:R-:W-:Y:S01]  /*1300*/  UMOV UR6, 0x1 ;  /* 0x0000000100067882 */ /* 0x000fe20000000000 */
[----:B------:R-:W-:Y:S01]  /*1310*/  VOTEU.ALL UP1, P2 ;  /* 0x00000000003f7886 */ /* 0x000fe20001020000 */
[----:B------:R-:W-:-:S02]  /*1320*/  CS2R R28, SRZ ;  /* 0x00000000001c7805 */ /* 0x000fc4000001ff00 */
[----:B------:R-:W-:Y:S01]  /*1330*/  CS2R R30, SRZ ;  /* 0x00000000001e7805 */ /* 0x000fe2000001ff00 */
[----:B------:R-:W-:-:S04]  /*1340*/  @!UP0 UIADD3 UR8, -UR6, 0x100000, URZ ;  /* 0x0010000006088890 */ /* 0x000fc8000fffe13f */
[----:B------:R-:W-:Y:S02]  /*1350*/  @!UP0 USHF.L.U32 UR9, UR8, 0xb, URZ ;  /* 0x0000000b08098899 */ /* 0x000fe4000800063f */
[----:B------:R-:W-:Y:S01]  /*1360*/  @!UP0 USHF.L.U32 UR8, UR8, 0x1, URZ ;  /* 0x0000000108088899 */ /* 0x000fe2000800063f */
[----:B------:R-:W-:Y:S01]  /*1370*/  CS2R R32, SRZ ;  /* 0x0000000000207805 */ /* 0x000fe2000001ff00 */
[----:B------:R-:W-:-:S04]  /*1380*/  @!UP0 UIADD3 UR6, -UR6, 0x100000, URZ ;  /* 0x0010000006068890 */ /* 0x000fc8000fffe13f */
[----:B------:R-:W-:Y:S02]  /*1390*/  @!UP0 USHF.L.U32 UR7, UR6, 0xb, URZ ;  /* 0x0000000b06078899 */ /* 0x000fe4000800063f */
[----:B------:R-:W-:Y:S01]  /*13a0*/  @!UP0 USHF.L.U32 UR6, UR6, 0x1, URZ ;  /* 0x0000000106068899 */ /* 0x000fe2000800063f */
[----:B------:R-:W-:Y:S01]  /*13b0*/  CS2R R34, SRZ ;  /* 0x0000000000227805 */ /* 0x000fe2000001ff00 */
[----:B------:R-:W-:Y:S01]  /*13c0*/  VOTEU.ALL UP0, P2 ;  /* 0x00000000003f7886 */ /* 0x000fe20001000000 */
[----:B------:R-:W-:Y:S02]  /*13d0*/  CS2R R36, SRZ ;  /* 0x0000000000247805 */ /* 0x000fe4000001ff00 */
[----:B------:R-:W-:Y:S01]  /*13e0*/  CS2R R38, SRZ ;  /* 0x0000000000267805 */ /* 0x000fe2000001ff00 */
[----:B------:R-:W2:Y:S02]  /*13f0*/  FENCE.VIEW.ASYNC.S ;  /* 0x00000000000073c6 */ /* 0x000ea40000000000 */
[----:B--2---:R2:W4:Y:S02]  /*1400*/  @!UP0 SYNCS.EXCH.64 URZ, [UR16+0x10000], UR8 ;  /* 0x01000008103f85b2 */ /* 0x0045240008000100 */
[----:B----4-:R-:W-:Y:S06]  /*1410*/  BAR.SYNC.DEFER_BLOCKING 0x0 ;  /* 0x0000000000007b1d */ /* 0x010fec0000010000 */
[----:B------:R2:W4:Y:S01]  /*1420*/  @!UP1 SYNCS.EXCH.64 URZ, [UR16+0x10008], UR6 ;  /* 0x01000806103f95b2 */ /* 0x0005220008000100 */
[----:B------:R-:W-:Y:S05]  /*1430*/  @!P0 BRA `(.L_x_47) ;  /* 0x00000004007c8947 */ /* 0x000fea0003800000 */
[----:B---3--:R-:W3:Y:S01]  /*1440*/  LDC R4, c[0x0][0x230] ;  /* 0x00008c00ff047b82 */ /* 0x008ee20000000800 */
[----:B-1----:R-:W-:Y:S02]  /*1450*/  SHF.R.U32.HI R2, RZ, 0x5, R0 ;  /* 0x00000005ff027819 */ /* 0x002fe40000011600 */
[----:B------:R-:W-:Y:S02]  /*1460*/  CS2R R24, SRZ ;  /* 0x0000000000187805 */ /* 0x000fe4000001ff00 */
[----:B------:R-:W-:Y:S02]  /*1470*/  CS2R R26, SRZ ;  /* 0x00000000001a7805 */ /* 0x000fe4000001ff00 */
[----:B------:R-:W-:Y:S02]  /*1480*/  CS2R R28, SRZ ;  /* 0x00000000001c7805 */ /* 0x000fe4000001ff00 */
[----:B------:R-:W-:Y:S02]  /*1490*/  R2UR UR17, R2 ;  /* 0x00000000021172ca */ /* 0x000fe400000e0000 */
[----:B------:R-:W-:-:S02]  /*14a0*/  CS2R R30, SRZ ;  /* 0x00000000001e7805 */ /* 0x000fc4000001ff00 */
[----:B------:R-:W-:Y:S02]  /*14b0*/  CS2R R32, SRZ ;  /* 0x0000000000207805 */ /* 0x000fe4000001ff00 */
[----:B------:R-:W-:Y:S02]  /*14c0*/  CS2R R34, SRZ ;  /* 0x0000000000227805 */ /* 0x000fe4000001ff00 */
[----:B------:R-:W-:Y:S02]  /*14d0*/  CS2R R36, SRZ ;  /* 0x0000000000247805 */ /* 0x000fe4000001ff00 */
[----:B------:R-:W-:Y:S01]  /*14e0*/  CS2R R38, SRZ ;  /* 0x0000000000267805 */ /* 0x000fe2000001ff00 */
[----:B------:R-:W-:Y:S01]  /*14f0*/  UMOV UR5, URZ ;  /* 0x0000003f00057c82 */ /* 0x000fe20008000000 */
[----:B--2---:R-:W-:-:S05]  /*1500*/  UMOV UR6, URZ ;  /* 0x0000003f00067c82 */ /* 0x004fca0008000000 */
.L_x_49:
[----:B----4-:R-:W-:Y:S01]  /*1510*/  BAR.SYNC.DEFER_BLOCKING 0x0 ;  /* 0x0000000000007b1d */ /* 0x010fe20000010000 */
[----:B------:R-:W-:Y:S01]  /*1520*/  ULEA UR33, UR5, UR16, 0x3 ;  /* 0x0000001005217291 */ /* 0x000fe2000f8e183f */
[----:B------:R-:W-:Y:S01]  /*1530*/  @!P2 IMAD.MOV.U32 R3, RZ, RZ, 0x8000 ;  /* 0x00008000ff03a424 */ /* 0x000fe200078e00ff */
[----:B------:R-:W-:Y:S01]  /*1540*/  ELECT P1, URZ, PT ;  /* 0x00000000003f782f */ /* 0x000fe20003820000 */
[----:B------:R-:W-:Y:S01]  /*1550*/  IMAD.U32 R2, RZ, RZ, UR4 ;  /* 0x00000004ff027e24 */ /* 0x000fe2000f8e00ff */
[----:B------:R-:W-:Y:S02]  /*1560*/  ULEA UR18, UR5, UR16, 0xe ;  /* 0x0000001005127291 */ /* 0x000fe4000f8e703f */
[----:B------:R-:W-:Y:S01]  /*1570*/  ISETP.LT.U32.AND P1, PT, R6, 0x40, P1 ;  /* 0x000000400600780c */ /* 0x000fe20000f21070 */
[----:B------:R-:W-:Y:S01]  /*1580*/  ULOP3.LUT UR10, UR17, 0x1, URZ, 0xc0, !UPT ;  /* 0x00000001110a7892 */ /* 0x000fe2000f8ec03f */
[----:B------:R-:W-:Y:S02]  /*1590*/  SHF.L.U32 R2, R2, 0x1f, RZ ;  /* 0x0000001f02027819 */ /* 0x000fe400000006ff */
[----:B------:R-:W-:Y:S01]  /*15a0*/  ELECT P0, URZ, PT ;  /* 0x00000000003f782f */ /* 0x000fe20003800000 */
[----:B------:R-:W-:-:S02]  /*15b0*/  ULEA UR8, UR10, UR18, 0xd ;  /* 0x000000120a087291 */ /* 0x000fc4000f8e683f */
[----:B------:R-:W-:Y:S01]  /*15c0*/  ULEA UR10, UR10, UR6, 0x6 ;  /* 0x000000060a0a7291 */ /* 0x000fe2000f8e303f */
[----:B------:R-:W-:Y:S01]  /*15d0*/  ISETP.LT.U32.AND P0, PT, R6, 0x40, P0 ;  /* 0x000000400600780c */ /* 0x000fe20000701070 */
[----:B------:R-:W-:Y:S02]  /*15e0*/  USHF.L.U32 UR7, UR17, 0x6, URZ ;  /* 0x0000000611077899 */ /* 0x000fe4000800063f */
[----:B------:R-:W-:Y:S02]  /*15f0*/  UIADD3 UR31, UR18, 0x8000, URZ ;  /* 0x00008000121f7890 */ /* 0x000fe4000fffe03f */
[----:B------:R-:W-:Y:S01]  /*1600*/  VOTEU.ANY UP0, P1 ;  /* 0x00000000003f7886 */ /* 0x000fe20000800100 */
[----:B------:R-:W-:Y:S01]  /*1610*/  VOTEU.ANY UP2, P1 ;  /* 0x00000000003f7886 */ /* 0x000fe20000840100 */
[----:B------:R-:W-:Y:S01]  /*1620*/  UMOV UR14, UR10 ;  /* 0x0000000a000e7c82 */ /* 0x000fe20008000000 */
[----:B------:R-:W-:Y:S01]  /*1630*/  ULOP3.LUT UR7, UR7, 0x100, URZ, 0xc0, !UPT ;  /* 0x0000010007077892 */ /* 0x000fe2000f8ec03f */
[----:B------:R1:W-:Y:S01]  /*1640*/  @!P2 SYNCS.ARRIVE.TRANS64 RZ, [UR33+0x10000], R3 ;  /* 0x01000003ffffa9a7 */ /* 0x0003e20008000021 */
[----:B------:R2:W-:Y:S06]  /*1650*/  MEMBAR.ALL.CTA ;  /* 0x0000000000007992 */ /* 0x0005ec0000008000 */
[----:B--2---:R-:W2:Y:S01]  /*1660*/  FENCE.VIEW.ASYNC.S ;  /* 0x00000000000073c6 */ /* 0x004ea20000000000 */
[----:B------:R-:W-:Y:S01]  /*1670*/  @UP0 UIADD3 UR9, UR33, 0x10000, URZ ;  /* 0x0001000021090890 */ /* 0x000fe2000fffe03f */
[----:B------:R-:W-:Y:S01]  /*1680*/  @UP0 UMOV UR20, UR24 ;  /* 0x0000001800140c82 */ /* 0x000fe20008000000 */
[----:B------:R-:W-:Y:S01]  /*1690*/  @UP0 UMOV UR21, UR25 ;  /* 0x0000001900150c82 */ /* 0x000fe20008000000 */
[----:B--2---:R-:W-:Y:S01]  /*16a0*/  VOTEU.ANY UP1, P0 ;  /* 0x00000000003f7886 */ /* 0x004fe20000020100 */
[----:B------:R-:W-:Y:S01]  /*16b0*/  VOTEU.ANY UP3, P0 ;  /* 0x00000000003f7886 */ /* 0x000fe20000060100 */
[----:B------:R-:W-:-:S02]  /*16c0*/  USHF.R.U32.HI UR32, URZ, 0x4, UR18 ;  /* 0x000000043f207899 */ /* 0x000fc40008011612 */
[----:B------:R-:W-:Y:S02]  /*16d0*/  ULEA.HI UR18, UR31, UR7, URZ, 0x1c ;  /* 0x000000071f127291 */ /* 0x000fe4000f8fe03f */
[----:B------:R-:W-:Y:S02]  /*16e0*/  @UP1 UIADD3 UR12, UR8, 0x8000, URZ ;  /* 0x00008000080c1890 */ /* 0x000fe4000fffe03f */
[----:B------:R-:W-:Y:S01]  /*16f0*/  @UP1 UIADD3 UR13, UR33, 0x10000, URZ ;  /* 0x00010000210d1890 */ /* 0x000fe2000fffe03f */
[----:B------:R-:W-:Y:S01]  /*1700*/  @UP1 UMOV UR22, UR26 ;  /* 0x0000001a00161c82 */ /* 0x000fe20008000000 */
[----:B------:R-:W-:Y:S01]  /*1710*/  @UP1 UMOV UR23, UR27 ;  /* 0x0000001b00171c82 */ /* 0x000fe20008000000 */
[----:B------:R-:W-:Y:S02]  /*1720*/  USGXT.U32 UR7, UR32, 0xe ;  /* 0x0000000e2007789a */ /* 0x000fe40008000000 */
[----:B------:R-:W-:Y:S01]  /*1730*/  ULOP3.LUT UR18, UR18, 0x3fff, URZ, 0xc0, !UPT ;  /* 0x00003fff12127892 */ /* 0x000fe2000f8ec03f */
[----:B------:R-:W-:Y:S06]  /*1740*/  BAR.SYNC.DEFER_BLOCKING 0x0 ;  /* 0x0000000000007b1d */ /* 0x000fec0000010000 */
[----:B------:R2:W-:Y:S02]  /*1750*/  @UP2 UTMALDG.2D [UR8], [UR20] ;  /* 0x00000008140025b4 */ /* 0x0005e40008008000 */
[----:B------:R-:W-:Y:S06]  /*1760*/  BAR.SYNC.DEFER_BLOCKING 0x0 ;  /* 0x0000000000007b1d */ /* 0x000fec0000010000 */
[----:B--2---:R-:W-:Y:S01]  /*1770*/  UMOV UR20, UR7 ;  /* 0x0000000700147c82 */ /* 0x004fe20008000000 */
[----:B------:R-:W-:Y:S01]  /*1780*/  UMOV UR21, 0x40000040 ;  /* 0x4000004000157882 */ /* 0x000fe20000000000 */
[----:B------:R2:W-:Y:S01]  /*1790*/  @UP3 UTMALDG.2D [UR12], [UR22] ;  /* 0x0000000c160035b4 */ /* 0x0005e20008008000 */
[----:B------:R-:W-:Y:S06]  /*17a0*/  BAR.SYNC.DEFER_BLOCKING 0x0 ;  /* 0x0000000000007b1d */ /* 0x000fec0000010000 */
[----:B--2---:R-:W-:Y:S01]  /*17b0*/  UMOV UR22, UR18 ;  /* 0x0000001200167c82 */ /* 0x004fe20008000000 */
[----:B------:R-:W-:Y:S01]  /*17c0*/  UMOV UR23, 0x40000040 ;  /* 0x4000004000177882 */ /* 0x000fe20000000000 */
[----:B------:R-:W2:Y:S02]  /*17d0*/  SYNCS.PHASECHK.TRANS64.TRYWAIT P0, [UR33+0x10000], R2 ;  /* 0x01000002ff0075a7 */ /* 0x000ea40008000161 */
[----:B-12---:R-:W-:Y:S05]  /*17e0*/  @!P0 BRA `(.L_x_48) ;  /* 0x0000000400408947 */ /* 0x006fea0003800000 */
.L_x_50:
[----:B------:R-:W-:Y:S02]  /*17f0*/  WARPGROUP.DEPBAR.LE gsb0, 0x0 ;  /* 0x00008000000079c5 */ /* 0x000fe40000010000 */
[----:B------:R-:W-:Y:S01]  /*1800*/  WARPGROUP.ARRIVE ;  /* 0x00000000000079c5 */ /* 0x000fe20000000000 */
[----:B------:R-:W-:Y:S01]  /*1810*/  UMOV UR8, URZ ;  /* 0x0000003f00087c82 */ /* 0x000fe20008000000 */
[----:B------:R-:W-:Y:S02]  /*1820*/  UIADD3 UR6, UR6, 0x80, URZ ;  /* 0x0000008006067890 */ /* 0x000fe4000fffe03f */
[----:B------:R-:W-:Y:S02]  /*1830*/  UIADD3 UR5, UR5, 0x1, URZ ;  /* 0x0000000105057890 */ /* 0x000fe4000fffe03f */
[----:B------:R-:W-:Y:S01]  /*1840*/  HGMMA.64x32x16.F32 R24, gdesc[UR20], R24 ;  /* 0x00600000141879f0 */ /* 0x000fe20008700818 */
[----:B------:R-:W-:Y:S01]  /*1850*/  UIADD3 UR20, UP0, UR7, 0x2, URZ ;  /* 0x0000000207147890 */ /* 0x000fe2000ff1e03f */
[----:B---3--:R-:W-:Y:S01]  /*1860*/  ISETP.LE.AND P0, PT, R4, UR6, PT ;  /* 0x0000000604007c0c */ /* 0x008fe2000bf03270 */
[----:B------:R-:W-:Y:S01]  /*1870*/  UIADD3 UR22, UP1, UR18, 0x2, URZ ;  /* 0x0000000212167890 */ /* 0x000fe2000ff3e03f */
[----:B------:R-:W-:-:S02]  /*1880*/  UMOV UR7, URZ ;  /* 0x0000003f00077c82 */ /* 0x000fc40008000000 */
[----:B------:R-:W-:Y:S02]  /*1890*/  UIADD3.X UR21, UR7, 0x40000040, URZ, UP0, !UPT ;  /* 0x4000004007157890 */ /* 0x000fe400087fe43f */
[----:B------:R-:W-:Y:S02]  /*18a0*/  UIADD3.X UR23, UR8, 0x40000040, URZ, UP1, !UPT ;  /* 0x4000004008177890 */ /* 0x000fe40008ffe43f */
[----:B------:R-:W-:Y:S02]  /*18b0*/  UIADD3.64 UR32, UR20, 0x2, URZ ;  /* 0x0000000214207897 */ /* 0x000fe4000fffe03f */
[----:B------:R-:W-:Y:S02]  /*18c0*/  UIADD3.64 UR34, UR22, 0x2, URZ ;  /* 0x0000000216227897 */ /* 0x000fe4000fffe03f */
[----:B------:R-:W-:-:S04]  /*18d0*/  UISETP.NE.U32.AND UP0, UPT, UR5, 0x2, UPT ;  /* 0x000000020500788c */ /* 0x000fc8000bf05070 */
[----:B------:R-:W-:Y:S02]  /*18e0*/  USEL UR7, URZ, 0x1, UP0 ;  /* 0x000000013f077887 */ /* 0x000fe40008000000 */
[----:B------:R-:W-:Y:S02]  /*18f0*/  USEL UR5, UR5, URZ, UP0 ;  /* 0x0000003f05057287 */ /* 0x000fe40008000000 */
[----:B------:R-:W-:Y:S01]  /*1900*/  ULOP3.LUT UR4, UR4, UR7, URZ, 0x3c, !UPT ;  /* 0x0000000704047292 */ /* 0x000fe2000f8e3c3f */
[----:B------:R-:W-:Y:S04]  /*1910*/  HGMMA.64x32x16.F32 R24, gdesc[UR20], R24 ;  /* 0x00600000141879f0 */ /* 0x000fe80008700818 */
[----:B------:R-:W-:Y:S01]  /*1920*/  HGMMA.64x32x16.F32 R24, gdesc[UR32], R24 ;  /* 0x00600000201879f0 */ /* 0x000fe20008700818 */
[----:B------:R-:W-:-:S02]  /*1930*/  UIADD3.64 UR32, UR20, 0x4, URZ ;  /* 0x0000000414207897 */ /* 0x000fc4000fffe03f */
[----:B------:R-:W-:-:S09]  /*1940*/  UIADD3.64 UR34, UR22, 0x4, URZ ;  /* 0x0000000416227897 */ /* 0x000fd2000fffe03f */
[----:B------:R-:W-:Y:S01]  /*1950*/  HGMMA.64x32x16.F32 R24, gdesc[UR32], R24 ;  /* 0x00600000201879f0 */ /* 0x000fe20008700818 */
[----:B------:R-:W-:Y:S02]  /*1960*/  UIADD3.64 UR32, UR20, 0x1fe, URZ ;  /* 0x000001fe14207897 */ /* 0x000fe4000fffe03f */
[----:B------:R-:W-:-:S09]  /*1970*/  UIADD3.64 UR34, UR22, 0x1fe, URZ ;  /* 0x000001fe16227897 */ /* 0x000fd2000fffe03f */
[----:B------:R-:W-:Y:S01]  /*1980*/  HGMMA.64x32x16.F32 R24, gdesc[UR32], R24 ;  /* 0x00600000201879f0 */ /* 0x000fe20008700818 */
[----:B------:R-:W-:Y:S02]  /*1990*/  UIADD3.64 UR32, UR20, 0x200, URZ ;  /* 0x0000020014207897 */ /* 0x000fe4000fffe03f */
[----:B------:R-:W-:-:S09]  /*19a0*/  UIADD3.64 UR34, UR22, 0x200, URZ ;  /* 0x0000020016227897 */ /* 0x000fd2000fffe03f */
[----:B------:R-:W-:Y:S01]  /*19b0*/  HGMMA.64x32x16.F32 R24, gdesc[UR32], R24 ;  /* 0x00600000201879f0 */ /* 0x000fe20008700818 */
[----:B------:R-:W-:Y:S02]  /*19c0*/  UIADD3.64 UR32, UR20, 0x202, URZ ;  /* 0x0000020214207897 */ /* 0x000fe4000fffe03f */
[----:B------:R-:W-:Y:S02]  /*19d0*/  UIADD3.64 UR34, UR22, 0x202, URZ ;  /* 0x0000020216227897 */ /* 0x000fe4000fffe03f */
[----:B------:R-:W-:Y:S02]  /*19e0*/  UIADD3.64 UR20, UR20, 0x204, URZ ;  /* 0x0000020414147897 */ /* 0x000fe4000fffe03f */
[----:B------:R-:W-:-:S05]  /*19f0*/  UIADD3.64 UR22, UR22, 0x204, URZ ;  /* 0x0000020416167897 */ /* 0x000fca000fffe03f */
[----:B------:R-:W-:Y:S04]  /*1a00*/  HGMMA.64x32x16.F32 R24, gdesc[UR32], R24 ;  /* 0x00600000201879f0 */ /* 0x000fe80008700818 */
[----:B------:R-:W-:Y:S01]  /*1a10*/  HGMMA.64x32x16.F32 R24, gdesc[UR20], R24, gsb0 ;  /* 0x00600000141879f0 */ /* 0x000fe20008000818 */
[----:B------:R-:W-:Y:S05]  /*1a20*/  @!P0 BRA `(.L_x_49) ;  /* 0xfffffff800b88947 */ /* 0x000fea000383ffff */
.L_x_47:
[----:B------:R-:W-:Y:S02]  /*1a30*/  WARPGROUP.DEPBAR.LE gsb0, 0x0 ;  /* 0x00008000000079c5 */ /* 0x000fe40000010000 */
[----:B----4-:R-:W-:Y:S01]  /*1a40*/  BAR.SYNC.DEFER_BLOCKING 0x0 ;  /* 0x0000000000007b1d */ /* 0x010fe20000010000 */
[C---:B-1----:R-:W-:Y:S01]  /*1a50*/  IMAD.SHL.U32 R2, R0.reuse, 0x40, RZ ;  /* 0x0000004000027824 */ /* 0x042fe200078e00ff */
[----:B---3--:R-:W-:Y:S01]  /*1a60*/  SHF.R.U32.HI R4, RZ, 0x1, R0 ;  /* 0x00000001ff047819 */ /* 0x008fe20000011600 */
[----:B------:R-:W-:Y:S01]  /*1a70*/  IMAD.SHL.U32 R3, R0, 0x10, RZ ;  /* 0x0000001000037824 */ /* 0x000fe200078e00ff */
[----:B------:R-:W-:Y:S02]  /*1a80*/  F2FP.F16.F32.PACK_AB R24, R25, R24 ;  /* 0x000000181918723e */ /* 0x000fe400000000ff */
[----:B------:R-:W-:Y:S02]  /*1a90*/  ELECT P0, URZ, PT ;  /* 0x00000000003f782f */ /* 0x000fe40003800000 */
[----:B------:R-:W-:Y:S01]  /*1aa0*/  LOP3.LUT R2, R2, 0x1800, RZ, 0xc0, !PT ;  /* 0x0000180002027812 */ /* 0x000fe200078ec0ff */
[----:B------:R-:W-:Y:S01]  /*1ab0*/  UMOV UR17, UR15 ;  /* 0x0000000f00117c82 */ /* 0x000fe20008000000 */
[----:B------:R-:W-:Y:S01]  /*1ac0*/  LOP3.LUT R5, R4, 0x40, RZ, 0xc0, !PT ;  /* 0x0000004004057812 */ /* 0x000fe200078ec0ff */
[----:B------:R-:W-:Y:S01]  /*1ad0*/  UMOV UR18, UR11 ;  /* 0x0000000b00127c82 */ /* 0x000fe20008000000 */
[----:B------:R-:W-:-:S02]  /*1ae0*/  LOP3.LUT R2, R2, 0x70, R3, 0xf8, !PT ;  /* 0x0000007002027812 */ /* 0x000fc400078ef803 */
[----:B------:R-:W-:Y:S01]  /*1af0*/  LOP3.LUT R5, R5, 0x10, R0, 0xf8, !PT ;  /* 0x0000001005057812 */ /* 0x000fe200078ef800 */
[----:B------:R-:W-:Y:S01]  /*1b00*/  IMAD.SHL.U32 R0, R0, 0x80, RZ ;  /* 0x0000008000007824 */ /* 0x000fe200078e00ff */
[----:B------:R-:W-:Y:S02]  /*1b10*/  F2FP.F16.F32.PACK_AB R25, R27, R26 ;  /* 0x0000001a1b19723e */ /* 0x000fe400000000ff */
[----:B------:R-:W-:Y:S02]  /*1b20*/  LOP3.LUT R5, R2, R5, RZ, 0x3c, !PT ;  /* 0x0000000502057212 */ /* 0x000fe400078e3cff */
[----:B------:R-:W-:Y:S02]  /*1b30*/  F2FP.F16.F32.PACK_AB R32, R33, R32 ;  /* 0x000000202120723e */ /* 0x000fe400000000ff */
[----:B------:R-:W-:Y:S02]  /*1b40*/  LOP3.LUT R0, R5, 0x780, R0, 0xf8, !PT ;  /* 0x0000078005007812 */ /* 0x000fe400078ef800 */
[----:B------:R-:W-:Y:S01]  /*1b50*/  F2FP.F16.F32.PACK_AB R26, R29, R28 ;  /* 0x0000001c1d1a723e */ /* 0x000fe200000000ff */
[----:B------:R-:W1:Y:S02]  /*1b60*/  @!P2 SYNCS.CCTL.IV [UR16+0x10000] ;  /* 0x01000000ff00a9b1 */ /* 0x000e640008000010 */
[----:B-1----:R-:W-:Y:S01]  /*1b70*/  BAR.SYNC.DEFER_BLOCKING 0x0 ;  /* 0x0000000000007b1d */ /* 0x002fe20000010000 */
[C---:B------:R-:W-:Y:S01]  /*1b80*/  LOP3.LUT R2, R0.reuse, 0x20, RZ, 0x3c, !PT ;  /* 0x0000002000027812 */ /* 0x040fe200078e3cff */
[----:B------:R-:W-:Y:S01]  /*1b90*/  VIADD R0, R0, UR16 ;  /* 0x0000001000007c36 */ /* 0x000fe20008000000 */
[----:B------:R-:W-:-:S02]  /*1ba0*/  F2FP.F16.F32.PACK_AB R27, R31, R30 ;  /* 0x0000001e1f1b723e */ /* 0x000fc400000000ff */
[----:B------:R-:W-:Y:S01]  /*1bb0*/  F2FP.F16.F32.PACK_AB R33, R35, R34 ;  /* 0x000000222321723e */ /* 0x000fe200000000ff */
[----:B------:R-:W-:Y:S01]  /*1bc0*/  VIADD R2, R2, UR16 ;  /* 0x0000001002027c36 */ /* 0x000fe20008000000 */
[----:B------:R-:W-:Y:S02]  /*1bd0*/  F2FP.F16.F32.PACK_AB R34, R37, R36 ;  /* 0x000000242522723e */ /* 0x000fe400000000ff */
[----:B------:R-:W-:Y:S02]  /*1be0*/  F2FP.F16.F32.PACK_AB R35, R39, R38 ;  /* 0x000000262723723e */ /* 0x000fe400000000ff */
[----:B------:R-:W-:Y:S01]  /*1bf0*/  ISETP.LT.U32.AND P0, PT, R6, 0x20, P0 ;  /* 0x000000200600780c */ /* 0x000fe20000701070 */
[----:B------:R-:W1:Y:S02]  /*1c00*/  @!P2 SYNCS.CCTL.IV [UR16+0x10008] ;  /* 0x01000800ff00a9b1 */ /* 0x000e640008000010 */
[----:B-1----:R-:W-:Y:S10]  /*1c10*/  STSM.16.M88.4 [R0], R24 ;  /* 0x0000001800007844 */ /* 0x002ff40000000200 */
[----:B------:R-:W-:Y:S01]  /*1c20*/  VOTEU.ANY UP0, P0 ;  /* 0x00000000003f7886 */ /* 0x000fe20000000100 */
[----:B------:R-:W-:Y:S01]  /*1c30*/  VOTEU.ANY UP1, P0 ;  /* 0x00000000003f7886 */ /* 0x000fe20000020100 */
[----:B------:R-:W-:Y:S03]  /*1c40*/  STSM.16.M88.4 [R2], R32 ;  /* 0x0000002002007844 */ /* 0x000fe60000000200 */
[----:B--2---:R-:W-:Y:S01]  /*1c50*/  @UP0 UMOV UR6, UR28 ;  /* 0x0000001c00060c82 */ /* 0x004fe20008000000 */
[----:B------:R-:W-:Y:S01]  /*1c60*/  @UP0 UMOV UR7, UR29 ;  /* 0x0000001d00070c82 */ /* 0x000fe20008000000 */
[----:B------:R1:W-:Y:S06]  /*1c70*/  MEMBAR.ALL.CTA ;  /* 0x0000000000007992 */ /* 0x0003ec0000008000 */
[----:B-1----:R-:W1:Y:S02]  /*1c80*/  FENCE.VIEW.ASYNC.S ;  /* 0x00000000000073c6 */ /* 0x002e640000000000 */
[----:B-1----:R-:W-:Y:S06]  /*1c90*/  BAR.SYNC.DEFER_BLOCKING 0x0 ;  /* 0x0000000000007b1d */ /* 0x002fec0000010000 */
[----:B------:R1:W-:Y:S01]  /*1ca0*/  @UP1 UTMASTG.2D [UR16], [UR6] ;  /* 0x00000010060013b5 */ /* 0x0003e20008008000 */
[----:B------:R0:W-:Y:S01]  /*1cb0*/  UTMACMDFLUSH ;  /* 0x00000000000079b7 */ /* 0x0001e20000000000 */
[----:B------:R-:W-:-:S04]  /*1cc0*/  DEPBAR.LE SB0, 0x0 ;  /* 0x000080000000791a */ /* 0x000fc80000000000 */
[----:B------:R-:W-:Y:S06]  /*1cd0*/  BAR.SYNC.DEFER_BLOCKING 0x0 ;  /* 0x0000000000007b1d */ /* 0x000fec0000010000 */
[----:B-1----:R-:W-:Y:S05]  /*1ce0*/  EXIT ;  /* 0x000000000000794d */ /* 0x002fea0003800000 */
.L_x_48:
[----:B------:R-:W1:Y:S02]  /*1cf0*/  SYNCS.PHASECHK.TRANS64.TRYWAIT P0, [UR33+0x10000], R2 ;  /* 0x01000002ff0075a7 */ /* 0x000e640008000161 */
[----:B-1----:R-:W-:Y:S05]  /*1d00*/  @!P0 BRA `(.L_x_48) ;  /* 0xfffffffc00f88947 */ /* 0x002fea000383ffff */
[----:B------:R-:W-:Y:S05]  /*1d10*/  BRA `(.L_x_50) ;  /* 0xfffffff800b47947 */ /* 0x000fea000383ffff */
.L_x_51:
[----:B------:R-:W-:-:S00]  /*1d20*/  BRA `(.L_x_51) ;  /* 0xfffffffc00fc7947 */ /* 0x000fc0000383ffff */
[----:B------:R-:W-:-:S00]  /*1d30*/  NOP ;  /* 0x0000000000007918 */ /* 0x000fc00000000000 */
        /* <DEDUP_REMOVED lines=12> */
.L_x_52:


//--------------------- .nv.shared.gluon_wgmma    --------------------------
	.section	.nv.shared.gluon_wgmma,"aw",@nobits
	.sectionflags	@""
	.align	16
	.zero		1024


//--------------------- .nv.shared.reserved.0     --------------------------
	.section	.nv.shared.reserved.0,"aw",@nobits
	.weak		__nv_reservedSMEM_offset_0_alias
	.size		__nv_reservedSMEM_offset_0_alias, 0, 0
	.other		__nv_reservedSMEM_offset_0_alias,@"STO_CUDA_RESERVED_SHARED STV_DEFAULT"
__nv_reservedSMEM_offset_0_alias:
	.zero		0


//--------------------- .nv.constant0.gluon_wgmma --------------------------
	.section	.nv.constant0.gluon_wgmma,"a",@progbits
	.sectionflags	@""
	.align	4
.nv.constant0.gluon_wgmma:
	.zero		608


//--------------------- SYMBOLS --------------------------

	.type		.nv.reservedSmem.offset0,@object
	.size		.nv.reservedSmem.offset0,0x4
